	.target	sm_100a

	.elftype	@"ET_EXEC"


//--------------------- .note.nv.tkinfo           --------------------------
	.section	.note.nv.tkinfo,"",@"SHT_NOTE"
	.sectionflags	@"SHF_NOTE_NV_TKINFO"
	.tkinfo
        /*0018*/ 	.word	0x00000002
        /*0030*/ 	.string	""
        /*0030*/ 	.string	"ptxas"
        /*0030*/ 	.string	"Cuda compilation tools, release 13.0, V13.0.88"
        /*0030*/ 	.string	"Build cuda_13.0.r13.0/compiler.36424714_0"
        /*0030*/ 	.string	"-arch sm_100a -m 64 "



//--------------------- .note.nv.cuinfo           --------------------------
	.section	.note.nv.cuinfo,"",@"SHT_NOTE"
	.sectionflags	@"SHF_NOTE_NV_CUINFO"
        /*0018*/ 	.short	0x0002
        /*001a*/ 	.short	0x0064
        /*001c*/ 	.short	0x0082
	.zero		2


//--------------------- .nv.info                  --------------------------
	.section	.nv.info,"",@"SHT_CUDA_INFO"
	.align	4


	//----- nvinfo : EIATTR_REGCOUNT
	.align		4
        /*0000*/ 	.byte	0x04, 0x2f
        /*0002*/ 	.short	(.L_19 - .L_18)
	.align		4
.L_18:
        /*0004*/ 	.word	index@(_ZN7cutlass13device_kernelINS_4gemm6kernel13GemmUniversalIN4cute5tupleIJiiiiEEENS1_10collective13CollectiveMmaINS1_35MainloopSm100TmaUmmaWarpSpecializedILi17ELi2ELi4ENS5_IJNS4_1CILi2EEENSA_ILi1EEESC_EEEEENS5_IJNSA_ILi128EEENSA_ILi64EEESG_EEENS_10bfloat16_tENS5_IJlSC_lEEESI_SJ_NS4_8TiledMMAINS4_8MMA_AtomIJNS4_26SM100_MMA_F16BF16_2x1SM_SSISI_SI_fLi128ELi64ELNS4_4UMMA5MajorE0ELSO_0ELNSN_7ScaleInE0ELSP_0EEEEEENS4_6LayoutINS5_IJSC_SC_SC_EEENS5_IJNSA_ILi0EEESU_SU_EEEEENS5_IJNS4_10UnderscoreESX_SX_EEEEENS4_18SM100_TMA_2SM_LOADENS4_14ComposedLayoutINS4_7SwizzleILi3ELi4ELi3EEENS4_18smem_ptr_flag_bitsILi16EEENSS_INS5_IJNSA_ILi8EEESG_EEENS5_IJSG_SC_EEEEEEEvNS4_8identityES10_S1A_vS1B_EENS_8epilogue10collective18CollectiveEpilogueINS1D_23Sm100TmaWarpSpecializedILi3ELi2ELi16ELb1ELb0EEEJNS5_IJSG_SG_SG_EEENS5_IJNSS_ISG_SC_EENSS_INS5_IJNSA_ILi16EEESB_EEENS5_IJSC_NSA_ILi32EEEEEEEEEEESI_SJ_SI_SJ_NS1D_6fusion15FusionCallbacksIS1H_NS1Q_13LinCombEltActINS1D_6thread4SiLuESI_fSI_fLNS_15FloatRoundStyleE2EEES1I_S1P_JEEENS4_5SM1004TMEM4LOAD26SM100_TMEM_LOAD_32dp32b16xENS4_13SM90_TMA_LOADENS11_INS12_ILi1ELi4ELi3EEES15_NSS_INS5_IJS16_S1K_EEENS5_IJS1K_SC_EEEEEEENS4_39AutoVectorizingCopyWithAssumedAlignmentILi128EEENS4_14SM90_TMA_STOREES27_S29_S29_EEEvvEEEEvNT_6ParamsE)
        /*0008*/ 	.word	0x0000007a


	//----- nvinfo : EIATTR_FRAME_SIZE
	.align		4
.L_19:
        /*000c*/ 	.byte	0x04, 0x11
        /*000e*/ 	.short	(.L_21 - .L_20)
	.align		4
.L_20:
        /*0010*/ 	.word	index@($__internal_3_$__cuda_sm20_rcp_rn_f32_slowpath)
        /*0014*/ 	.word	0x00000000


	//----- nvinfo : EIATTR_FRAME_SIZE
	.align		4
.L_21:
        /*0018*/ 	.byte	0x04, 0x11
        /*001a*/ 	.short	(.L_23 - .L_22)
	.align		4
.L_22:
        /*001c*/ 	.word	index@($__internal_2_$__cuda_sm10x_tcgen05_guardrail_trap_unallocated_columns_being_dealloced)
        /*0020*/ 	.word	0x00000000


	//----- nvinfo : EIATTR_FRAME_SIZE
	.align		4
.L_23:
        /*0024*/ 	.byte	0x04, 0x11
        /*0026*/ 	.short	(.L_25 - .L_24)
	.align		4
.L_24:
        /*0028*/ 	.word	index@($__internal_1_$__cuda_sm10x_tcgen05_guardrail_trap_phase_invalid_during_alloc)
        /*002c*/ 	.word	0x00000000


	//----- nvinfo : EIATTR_FRAME_SIZE
	.align		4
.L_25:
        /*0030*/ 	.byte	0x04, 0x11
        /*0032*/ 	.short	(.L_27 - .L_26)
	.align		4
.L_26:
        /*0034*/ 	.word	index@($__internal_0_$__cuda_sm10x_tcgen05_guardrail_trap_col_being_dealloced_not_returned_by_alloc)
        /*0038*/ 	.word	0x00000000


	//----- nvinfo : EIATTR_FRAME_SIZE
	.align		4
.L_27:
        /*003c*/ 	.byte	0x04, 0x11
        /*003e*/ 	.short	(.L_29 - .L_28)
	.align		4
.L_28:
        /*0040*/ 	.word	index@(_ZN7cutlass13device_kernelINS_4gemm6kernel13GemmUniversalIN4cute5tupleIJiiiiEEENS1_10collective13CollectiveMmaINS1_35MainloopSm100TmaUmmaWarpSpecializedILi17ELi2ELi4ENS5_IJNS4_1CILi2EEENSA_ILi1EEESC_EEEEENS5_IJNSA_ILi128EEENSA_ILi64EEESG_EEENS_10bfloat16_tENS5_IJlSC_lEEESI_SJ_NS4_8TiledMMAINS4_8MMA_AtomIJNS4_26SM100_MMA_F16BF16_2x1SM_SSISI_SI_fLi128ELi64ELNS4_4UMMA5MajorE0ELSO_0ELNSN_7ScaleInE0ELSP_0EEEEEENS4_6LayoutINS5_IJSC_SC_SC_EEENS5_IJNSA_ILi0EEESU_SU_EEEEENS5_IJNS4_10UnderscoreESX_SX_EEEEENS4_18SM100_TMA_2SM_LOADENS4_14ComposedLayoutINS4_7SwizzleILi3ELi4ELi3EEENS4_18smem_ptr_flag_bitsILi16EEENSS_INS5_IJNSA_ILi8EEESG_EEENS5_IJSG_SC_EEEEEEEvNS4_8identityES10_S1A_vS1B_EENS_8epilogue10collective18CollectiveEpilogueINS1D_23Sm100TmaWarpSpecializedILi3ELi2ELi16ELb1ELb0EEEJNS5_IJSG_SG_SG_EEENS5_IJNSS_ISG_SC_EENSS_INS5_IJNSA_ILi16EEESB_EEENS5_IJSC_NSA_ILi32EEEEEEEEEEESI_SJ_SI_SJ_NS1D_6fusion15FusionCallbacksIS1H_NS1Q_13LinCombEltActINS1D_6thread4SiLuESI_fSI_fLNS_15FloatRoundStyleE2EEES1I_S1P_JEEENS4_5SM1004TMEM4LOAD26SM100_TMEM_LOAD_32dp32b16xENS4_13SM90_TMA_LOADENS11_INS12_ILi1ELi4ELi3EEES15_NSS_INS5_IJS16_S1K_EEENS5_IJS1K_SC_EEEEEEENS4_39AutoVectorizingCopyWithAssumedAlignmentILi128EEENS4_14SM90_TMA_STOREES27_S29_S29_EEEvvEEEEvNT_6ParamsE)
        /*0044*/ 	.word	0x00000000


	//----- nvinfo : EIATTR_MIN_STACK_SIZE
	.align		4
.L_29:
        /*0048*/ 	.byte	0x04, 0x12
        /*004a*/ 	.short	(.L_31 - .L_30)
	.align		4
.L_30:
        /*004c*/ 	.word	index@(_ZN7cutlass13device_kernelINS_4gemm6kernel13GemmUniversalIN4cute5tupleIJiiiiEEENS1_10collective13CollectiveMmaINS1_35MainloopSm100TmaUmmaWarpSpecializedILi17ELi2ELi4ENS5_IJNS4_1CILi2EEENSA_ILi1EEESC_EEEEENS5_IJNSA_ILi128EEENSA_ILi64EEESG_EEENS_10bfloat16_tENS5_IJlSC_lEEESI_SJ_NS4_8TiledMMAINS4_8MMA_AtomIJNS4_26SM100_MMA_F16BF16_2x1SM_SSISI_SI_fLi128ELi64ELNS4_4UMMA5MajorE0ELSO_0ELNSN_7ScaleInE0ELSP_0EEEEEENS4_6LayoutINS5_IJSC_SC_SC_EEENS5_IJNSA_ILi0EEESU_SU_EEEEENS5_IJNS4_10UnderscoreESX_SX_EEEEENS4_18SM100_TMA_2SM_LOADENS4_14ComposedLayoutINS4_7SwizzleILi3ELi4ELi3EEENS4_18smem_ptr_flag_bitsILi16EEENSS_INS5_IJNSA_ILi8EEESG_EEENS5_IJSG_SC_EEEEEEEvNS4_8identityES10_S1A_vS1B_EENS_8epilogue10collective18CollectiveEpilogueINS1D_23Sm100TmaWarpSpecializedILi3ELi2ELi16ELb1ELb0EEEJNS5_IJSG_SG_SG_EEENS5_IJNSS_ISG_SC_EENSS_INS5_IJNSA_ILi16EEESB_EEENS5_IJSC_NSA_ILi32EEEEEEEEEEESI_SJ_SI_SJ_NS1D_6fusion15FusionCallbacksIS1H_NS1Q_13LinCombEltActINS1D_6thread4SiLuESI_fSI_fLNS_15FloatRoundStyleE2EEES1I_S1P_JEEENS4_5SM1004TMEM4LOAD26SM100_TMEM_LOAD_32dp32b16xENS4_13SM90_TMA_LOADENS11_INS12_ILi1ELi4ELi3EEES15_NSS_INS5_IJS16_S1K_EEENS5_IJS1K_SC_EEEEEEENS4_39AutoVectorizingCopyWithAssumedAlignmentILi128EEENS4_14SM90_TMA_STOREES27_S29_S29_EEEvvEEEEvNT_6ParamsE)
        /*0050*/ 	.word	0x00000000
.L_31:


//--------------------- .nv.compat                --------------------------
	.section	.nv.compat,"",@"SHT_CUDA_COMPAT_INFO"
	.align	4
        /*0000*/ 	.byte	0x02, 0x09, 0x01, 0x00, 0x02, 0x02, 0x02, 0x00, 0x02, 0x05, 0x05, 0x00, 0x03, 0x07, 0x01, 0x01
        /*0010*/ 	.byte	0x02, 0x03, 0x01, 0x00, 0x02, 0x06, 0x01, 0x00, 0x04, 0x0b, 0x08, 0x00, 0x09, 0x00, 0x00, 0x00
        /*0020*/ 	.byte	0x00, 0x00, 0x00, 0x00


//--------------------- .nv.info._ZN7cutlass13device_kernelINS_4gemm6kernel13GemmUniversalIN4cute5tupleIJiiiiEEENS1_10collective13CollectiveMmaINS1_35MainloopSm100TmaUmmaWarpSpecializedILi17ELi2ELi4ENS5_IJNS4_1CILi2EEENSA_ILi1EEESC_EEEEENS5_IJNSA_ILi128EEENSA_ILi64EEESG_EEENS_10bfloat16_tENS5_IJlSC_lEEESI_SJ_NS4_8TiledMMAINS4_8MMA_AtomIJNS4_26SM100_MMA_F16BF16_2x1SM_SSISI_SI_fLi128ELi64ELNS4_4UMMA5MajorE0ELSO_0ELNSN_7ScaleInE0ELSP_0EEEEEENS4_6LayoutINS5_IJSC_SC_SC_EEENS5_IJNSA_ILi0EEESU_SU_EEEEENS5_IJNS4_10UnderscoreESX_SX_EEEEENS4_18SM100_TMA_2SM_LOADENS4_14ComposedLayoutINS4_7SwizzleILi3ELi4ELi3EEENS4_18smem_ptr_flag_bitsILi16EEENSS_INS5_IJNSA_ILi8EEESG_EEENS5_IJSG_SC_EEEEEEEvNS4_8identityES10_S1A_vS1B_EENS_8epilogue10collective18CollectiveEpilogueINS1D_23Sm100TmaWarpSpecializedILi3ELi2ELi16ELb1ELb0EEEJNS5_IJSG_SG_SG_EEENS5_IJNSS_ISG_SC_EENSS_INS5_IJNSA_ILi16EEESB_EEENS5_IJSC_NSA_ILi32EEEEEEEEEEESI_SJ_SI_SJ_NS1D_6fusion15FusionCallbacksIS1H_NS1Q_13LinCombEltActINS1D_6thread4SiLuESI_fSI_fLNS_15FloatRoundStyleE2EEES1I_S1P_JEEENS4_5SM1004TMEM4LOAD26SM100_TMEM_LOAD_32dp32b16xENS4_13SM90_TMA_LOADENS11_INS12_ILi1ELi4ELi3EEES15_NSS_INS5_IJS16_S1K_EEENS5_IJS1K_SC_EEEEEEENS4_39AutoVectorizingCopyWithAssumedAlignmentILi128EEENS4_14SM90_TMA_STOREES27_S29_S29_EEEvvEEEEvNT_6ParamsE --------------------------
	.section	.nv.info._ZN7cutlass13device_kernelINS_4gemm6kernel13GemmUniversalIN4cute5tupleIJiiiiEEENS1_10collective13CollectiveMmaINS1_35MainloopSm100TmaUmmaWarpSpecializedILi17ELi2ELi4ENS5_IJNS4_1CILi2EEENSA_ILi1EEESC_EEEEENS5_IJNSA_ILi128EEENSA_ILi64EEESG_EEENS_10bfloat16_tENS5_IJlSC_lEEESI_SJ_NS4_8TiledMMAINS4_8MMA_AtomIJNS4_26SM100_MMA_F16BF16_2x1SM_SSISI_SI_fLi128ELi64ELNS4_4UMMA5MajorE0ELSO_0ELNSN_7ScaleInE0ELSP_0EEEEEENS4_6LayoutINS5_IJSC_SC_SC_EEENS5_IJNSA_ILi0EEESU_SU_EEEEENS5_IJNS4_10UnderscoreESX_SX_EEEEENS4_18SM100_TMA_2SM_LOADENS4_14ComposedLayoutINS4_7SwizzleILi3ELi4ELi3EEENS4_18smem_ptr_flag_bitsILi16EEENSS_INS5_IJNSA_ILi8EEESG_EEENS5_IJSG_SC_EEEEEEEvNS4_8identityES10_S1A_vS1B_EENS_8epilogue10collective18CollectiveEpilogueINS1D_23Sm100TmaWarpSpecializedILi3ELi2ELi16ELb1ELb0EEEJNS5_IJSG_SG_SG_EEENS5_IJNSS_ISG_SC_EENSS_INS5_IJNSA_ILi16EEESB_EEENS5_IJSC_NSA_ILi32EEEEEEEEEEESI_SJ_SI_SJ_NS1D_6fusion15FusionCallbacksIS1H_NS1Q_13LinCombEltActINS1D_6thread4SiLuESI_fSI_fLNS_15FloatRoundStyleE2EEES1I_S1P_JEEENS4_5SM1004TMEM4LOAD26SM100_TMEM_LOAD_32dp32b16xENS4_13SM90_TMA_LOADENS11_INS12_ILi1ELi4ELi3EEES15_NSS_INS5_IJS16_S1K_EEENS5_IJS1K_SC_EEEEEEENS4_39AutoVectorizingCopyWithAssumedAlignmentILi128EEENS4_14SM90_TMA_STOREES27_S29_S29_EEEvvEEEEvNT_6ParamsE,"",@"SHT_CUDA_INFO"
	.sectionflags	@""
	.align	4


	//----- nvinfo : EIATTR_CUDA_API_VERSION
	.align		4
        /*0000*/ 	.byte	0x04, 0x37
        /*0002*/ 	.short	(.L_33 - .L_32)
.L_32:
        /*0004*/ 	.word	0x00000082


	//----- nvinfo : EIATTR_KPARAM_INFO
	.align		4
.L_33:
        /*0008*/ 	.byte	0x04, 0x17
        /*000a*/ 	.short	(.L_35 - .L_34)
.L_34:
        /*000c*/ 	.word	0x00000000
        /*0010*/ 	.short	0x0000
        /*0012*/ 	.short	0x0000
        /*0014*/ 	.byte	0x00, 0xf0, 0x01, 0x20


	//----- nvinfo : EIATTR_AT_ENTRY_FRAGMENTS
	.align		4
.L_35:
        /*0018*/ 	.byte	0x04, 0x4f
        /*001a*/ 	.short	(.L_37 - .L_36)


	//   ....[0]....
.L_36:
        /*001c*/ 	.word	0x00000007


	//----- nvinfo : EIATTR_RESERVED_SMEM_USED
	.align		4
.L_37:
        /*0020*/ 	.byte	0x01, 0x41
	.zero		2


	//----- nvinfo : EIATTR_SPARSE_MMA_MASK
	.align		4
        /*0024*/ 	.byte	0x03, 0x50
        /*0026*/ 	.short	0x0000


	//----- nvinfo : EIATTR_TCGEN05_2CTA_USED
	.align		4
        /*0028*/ 	.byte	0x01, 0x52
	.zero		2


	//----- nvinfo : EIATTR_MAXREG_COUNT
	.align		4
        /*002c*/ 	.byte	0x03, 0x1b
        /*002e*/ 	.short	0x00ff


	//----- nvinfo : EIATTR_NUM_BARRIERS
	.align		4
        /*0030*/ 	.byte	0x02, 0x4c
        /*0032*/ 	.byte	0x07
	.zero		1


	//----- nvinfo : EIATTR_EXTERNS
	.align		4
        /*0034*/ 	.byte	0x04, 0x0f
        /*0036*/ 	.short	(.L_39 - .L_38)


	//   ....[0]....
	.align		4
.L_38:
        /*0038*/ 	.word	index@(__assertfail)


	//----- nvinfo : EIATTR_MERCURY_ISA_VERSION
	.align		4
.L_39:
        /*003c*/ 	.byte	0x03, 0x5f
        /*003e*/ 	.short	0x0101


	//----- nvinfo : EIATTR_INT_WARP_WIDE_INSTR_OFFSETS
	.align		4
        /*0040*/ 	.byte	0x04, 0x31
        /*0042*/ 	.short	(.L_41 - .L_40)


	//   ....[0]....
.L_40:
        /*0044*/ 	.word	0x00000e90


	//   ....[1]....
        /*0048*/ 	.word	0x00000f30


	//   ....[2]....
        /*004c*/ 	.word	0x00002280


	//   ....[3]....
        /*0050*/ 	.word	0x000048b0


	//   ....[4]....
        /*0054*/ 	.word	0x000048d0


	//   ....[5]....
        /*0058*/ 	.word	0x00004900


	//   ....[6]....
        /*005c*/ 	.word	0x00005210


	//   ....[7]....
        /*0060*/ 	.word	0x00005280


	//   ....[8]....
        /*0064*/ 	.word	0x00005390


	//   ....[9]....
        /*0068*/ 	.word	0x00005560


	//   ....[10]....
        /*006c*/ 	.word	0x00005610


	//   ....[11]....
        /*0070*/ 	.word	0x00005730


	//----- nvinfo : EIATTR_COOP_GROUP_MASK_REGIDS
	.align		4
.L_41:
        /*0074*/ 	.byte	0x04, 0x29
        /*0076*/ 	.short	(.L_43 - .L_42)


	//   ....[0]....
.L_42:
        /*0078*/ 	.word	0xffffffff


	//   ....[1]....
        /*007c*/ 	.word	0xffffffff


	//   ....[2]....
        /*0080*/ 	.word	0xffffffff


	//   ....[3]....
        /*0084*/ 	.word	0xffffffff


	//   ....[4]....
        /*0088*/ 	.word	0xffffffff


	//   ....[5]....
        /*008c*/ 	.word	0xffffffff


	//   ....[6]....
        /*0090*/ 	.word	0xffffffff


	//   ....[7]....
        /*0094*/ 	.word	0xffffffff


	//   ....[8]....
        /*0098*/ 	.word	0xffffffff


	//   ....[9]....
        /*009c*/ 	.word	0xffffffff


	//   ....[10]....
        /*00a0*/ 	.word	0xffffffff


	//   ....[11]....
        /*00a4*/ 	.word	0xffffffff


	//   ....[12]....
        /*00a8*/ 	.word	0xffffffff


	//   ....[13]....
        /*00ac*/ 	.word	0xffffffff


	//----- nvinfo : EIATTR_COOP_GROUP_INSTR_OFFSETS
	.align		4
.L_43:
        /*00b0*/ 	.byte	0x04, 0x28
        /*00b2*/ 	.short	(.L_45 - .L_44)


	//   ....[0]....
.L_44:
        /*00b4*/ 	.word	0x000000c0


	//   ....[1]....
        /*00b8*/ 	.word	0x000004d0


	//   ....[2]....
        /*00bc*/ 	.word	0x00000820


	//   ....[3]....
        /*00c0*/ 	.word	0x00000990


	//   ....[4]....
        /*00c4*/ 	.word	0x00000a80


	//   ....[5]....
        /*00c8*/ 	.word	0x00000be0


	//   ....[6]....
        /*00cc*/ 	.word	0x00000d70


	//   ....[7]....
        /*00d0*/ 	.word	0x00000fb0


	//   ....[8]....
        /*00d4*/ 	.word	0x00002160


	//   ....[9]....
        /*00d8*/ 	.word	0x00003690


	//   ....[10]....
        /*00dc*/ 	.word	0x00003b60


	//   ....[11]....
        /*00e0*/ 	.word	0x00003b90


	//   ....[12]....
        /*00e4*/ 	.word	0x000047b0


	//   ....[13]....
        /*00e8*/ 	.word	0x000049c0


	//----- nvinfo : EIATTR_VRC_CTA_INIT_COUNT
	.align		4
.L_45:
        /*00ec*/ 	.byte	0x02, 0x4a
        /*00ee*/ 	.byte	0x80
	.zero		1


	//----- nvinfo : EIATTR_SYSCALL_OFFSETS
	.align		4
        /*00f0*/ 	.byte	0x04, 0x46
        /*00f2*/ 	.short	(.L_47 - .L_46)


	//   ....[0]....
.L_46:
        /*00f4*/ 	.word	0x00006280


	//   ....[1]....
        /*00f8*/ 	.word	0x00006370


	//   ....[2]....
        /*00fc*/ 	.word	0x00006d60


	//----- nvinfo : EIATTR_MBARRIER_INSTR_OFFSETS
	.align		4
.L_47:
        /*0100*/ 	.byte	0x04, 0x39
        /*0102*/ 	.short	(.L_49 - .L_48)


	//   ....[0]....
.L_48:
        /*0104*/ 	.word	0x000005e0
        /*0108*/ 	.word	0x000000ff
        /*010c*/ 	.word	0x00000000
        /*0110*/ 	.short	0x0100
        /*0112*/ 	.byte	0x09
	.zero		1


	//   ....[1]....
        /*0114*/ 	.word	0x000005f0
        /*0118*/ 	.word	0x000000ff
        /*011c*/ 	.word	0x00000088
        /*0120*/ 	.short	0x0100
        /*0122*/ 	.byte	0x09
	.zero		1


	//   ....[2]....
        /*0124*/ 	.word	0x00000600
        /*0128*/ 	.word	0x000000ff
        /*012c*/ 	.word	0x00000008
        /*0130*/ 	.short	0x0100
        /*0132*/ 	.byte	0x09
	.zero		1


	//   ....[3]....
        /*0134*/ 	.word	0x00000610
        /*0138*/ 	.word	0x000000ff
        /*013c*/ 	.word	0x00000090
        /*0140*/ 	.short	0x0100
        /*0142*/ 	.byte	0x09
	.zero		1


	//   ....[4]....
        /*0144*/ 	.word	0x00000620
        /*0148*/ 	.word	0x000000ff
        /*014c*/ 	.word	0x00000010
        /*0150*/ 	.short	0x0100
        /*0152*/ 	.byte	0x09
	.zero		1


	//   ....[5]....
        /*0154*/ 	.word	0x00000630
        /*0158*/ 	.word	0x000000ff
        /*015c*/ 	.word	0x00000098
        /*0160*/ 	.short	0x0100
        /*0162*/ 	.byte	0x09
	.zero		1


	//   ....[6]....
        /*0164*/ 	.word	0x00000640
        /*0168*/ 	.word	0x000000ff
        /*016c*/ 	.word	0x00000018
        /*0170*/ 	.short	0x0100
        /*0172*/ 	.byte	0x09
	.zero		1


	//   ....[7]....
        /*0174*/ 	.word	0x00000650
        /*0178*/ 	.word	0x000000ff
        /*017c*/ 	.word	0x000000a0
        /*0180*/ 	.short	0x0100
        /*0182*/ 	.byte	0x09
	.zero		1


	//   ....[8]....
        /*0184*/ 	.word	0x00000660
        /*0188*/ 	.word	0x000000ff
        /*018c*/ 	.word	0x00000020
        /*0190*/ 	.short	0x0100
        /*0192*/ 	.byte	0x09
	.zero		1


	//   ....[9]....
        /*0194*/ 	.word	0x00000670
        /*0198*/ 	.word	0x000000ff
        /*019c*/ 	.word	0x000000a8
        /*01a0*/ 	.short	0x0100
        /*01a2*/ 	.byte	0x09
	.zero		1


	//   ....[10]....
        /*01a4*/ 	.word	0x00000680
        /*01a8*/ 	.word	0x000000ff
        /*01ac*/ 	.word	0x00000028
        /*01b0*/ 	.short	0x0100
        /*01b2*/ 	.byte	0x09
	.zero		1


	//   ....[11]....
        /*01b4*/ 	.word	0x00000690
        /*01b8*/ 	.word	0x000000ff
        /*01bc*/ 	.word	0x000000b0
        /*01c0*/ 	.short	0x0100
        /*01c2*/ 	.byte	0x09
	.zero		1


	//   ....[12]....
        /*01c4*/ 	.word	0x000006a0
        /*01c8*/ 	.word	0x000000ff
        /*01cc*/ 	.word	0x00000030
        /*01d0*/ 	.short	0x0100
        /*01d2*/ 	.byte	0x09
	.zero		1


	//   ....[13]....
        /*01d4*/ 	.word	0x000006b0
        /*01d8*/ 	.word	0x000000ff
        /*01dc*/ 	.word	0x000000b8
        /*01e0*/ 	.short	0x0100
        /*01e2*/ 	.byte	0x09
	.zero		1


	//   ....[14]....
        /*01e4*/ 	.word	0x000006c0
        /*01e8*/ 	.word	0x000000ff
        /*01ec*/ 	.word	0x00000038
        /*01f0*/ 	.short	0x0100
        /*01f2*/ 	.byte	0x09
	.zero		1


	//   ....[15]....
        /*01f4*/ 	.word	0x000006d0
        /*01f8*/ 	.word	0x000000ff
        /*01fc*/ 	.word	0x000000c0
        /*0200*/ 	.short	0x0100
        /*0202*/ 	.byte	0x09
	.zero		1


	//   ....[16]....
        /*0204*/ 	.word	0x000006e0
        /*0208*/ 	.word	0x000000ff
        /*020c*/ 	.word	0x00000040
        /*0210*/ 	.short	0x0100
        /*0212*/ 	.byte	0x09
	.zero		1


	//   ....[17]....
        /*0214*/ 	.word	0x000006f0
        /*0218*/ 	.word	0x000000ff
        /*021c*/ 	.word	0x000000c8
        /*0220*/ 	.short	0x0100
        /*0222*/ 	.byte	0x09
	.zero		1


	//   ....[18]....
        /*0224*/ 	.word	0x00000700
        /*0228*/ 	.word	0x000000ff
        /*022c*/ 	.word	0x00000048
        /*0230*/ 	.short	0x0100
        /*0232*/ 	.byte	0x09
	.zero		1


	//   ....[19]....
        /*0234*/ 	.word	0x00000710
        /*0238*/ 	.word	0x000000ff
        /*023c*/ 	.word	0x000000d0
        /*0240*/ 	.short	0x0100
        /*0242*/ 	.byte	0x09
	.zero		1


	//   ....[20]....
        /*0244*/ 	.word	0x00000720
        /*0248*/ 	.word	0x000000ff
        /*024c*/ 	.word	0x00000050
        /*0250*/ 	.short	0x0100
        /*0252*/ 	.byte	0x09
	.zero		1


	//   ....[21]....
        /*0254*/ 	.word	0x00000730
        /*0258*/ 	.word	0x000000ff
        /*025c*/ 	.word	0x000000d8
        /*0260*/ 	.short	0x0100
        /*0262*/ 	.byte	0x09
	.zero		1


	//   ....[22]....
        /*0264*/ 	.word	0x00000740
        /*0268*/ 	.word	0x000000ff
        /*026c*/ 	.word	0x00000058
        /*0270*/ 	.short	0x0100
        /*0272*/ 	.byte	0x09
	.zero		1


	//   ....[23]....
        /*0274*/ 	.word	0x00000750
        /*0278*/ 	.word	0x000000ff
        /*027c*/ 	.word	0x000000e0
        /*0280*/ 	.short	0x0100
        /*0282*/ 	.byte	0x09
	.zero		1


	//   ....[24]....
        /*0284*/ 	.word	0x00000760
        /*0288*/ 	.word	0x000000ff
        /*028c*/ 	.word	0x00000060
        /*0290*/ 	.short	0x0100
        /*0292*/ 	.byte	0x09
	.zero		1


	//   ....[25]....
        /*0294*/ 	.word	0x00000770
        /*0298*/ 	.word	0x000000ff
        /*029c*/ 	.word	0x000000e8
        /*02a0*/ 	.short	0x0100
        /*02a2*/ 	.byte	0x09
	.zero		1


	//   ....[26]....
        /*02a4*/ 	.word	0x00000780
        /*02a8*/ 	.word	0x000000ff
        /*02ac*/ 	.word	0x00000068
        /*02b0*/ 	.short	0x0100
        /*02b2*/ 	.byte	0x09
	.zero		1


	//   ....[27]....
        /*02b4*/ 	.word	0x00000790
        /*02b8*/ 	.word	0x000000ff
        /*02bc*/ 	.word	0x000000f0
        /*02c0*/ 	.short	0x0100
        /*02c2*/ 	.byte	0x09
	.zero		1


	//   ....[28]....
        /*02c4*/ 	.word	0x000007a0
        /*02c8*/ 	.word	0x000000ff
        /*02cc*/ 	.word	0x00000070
        /*02d0*/ 	.short	0x0100
        /*02d2*/ 	.byte	0x09
	.zero		1


	//   ....[29]....
        /*02d4*/ 	.word	0x000007b0
        /*02d8*/ 	.word	0x000000ff
        /*02dc*/ 	.word	0x000000f8
        /*02e0*/ 	.short	0x0100
        /*02e2*/ 	.byte	0x09
	.zero		1


	//   ....[30]....
        /*02e4*/ 	.word	0x000007c0
        /*02e8*/ 	.word	0x000000ff
        /*02ec*/ 	.word	0x00000078
        /*02f0*/ 	.short	0x0100
        /*02f2*/ 	.byte	0x09
	.zero		1


	//   ....[31]....
        /*02f4*/ 	.word	0x000007d0
        /*02f8*/ 	.word	0x000000ff
        /*02fc*/ 	.word	0x00000100
        /*0300*/ 	.short	0x0100
        /*0302*/ 	.byte	0x09
	.zero		1


	//   ....[32]....
        /*0304*/ 	.word	0x000007e0
        /*0308*/ 	.word	0x000000ff
        /*030c*/ 	.word	0x00000080
        /*0310*/ 	.short	0x0100
        /*0312*/ 	.byte	0x09
	.zero		1


	//   ....[33]....
        /*0314*/ 	.word	0x000007f0
        /*0318*/ 	.word	0x000000ff
        /*031c*/ 	.word	0x00000108
        /*0320*/ 	.short	0x0100
        /*0322*/ 	.byte	0x09
	.zero		1


	//   ....[34]....
        /*0324*/ 	.word	0x00000920
        /*0328*/ 	.word	0x000000ff
        /*032c*/ 	.word	0x00000110
        /*0330*/ 	.short	0x0100
        /*0332*/ 	.byte	0x0a
	.zero		1


	//   ....[35]....
        /*0334*/ 	.word	0x00000930
        /*0338*/ 	.word	0x000000ff
        /*033c*/ 	.word	0x00000128
        /*0340*/ 	.short	0x0100
        /*0342*/ 	.byte	0x0a
	.zero		1


	//   ....[36]....
        /*0344*/ 	.word	0x00000940
        /*0348*/ 	.word	0x000000ff
        /*034c*/ 	.word	0x00000118
        /*0350*/ 	.short	0x0100
        /*0352*/ 	.byte	0x0a
	.zero		1


	//   ....[37]....
        /*0354*/ 	.word	0x00000950
        /*0358*/ 	.word	0x000000ff
        /*035c*/ 	.word	0x00000130
        /*0360*/ 	.short	0x0100
        /*0362*/ 	.byte	0x0a
	.zero		1


	//   ....[38]....
        /*0364*/ 	.word	0x00000960
        /*0368*/ 	.word	0x000000ff
        /*036c*/ 	.word	0x00000120
        /*0370*/ 	.short	0x0100
        /*0372*/ 	.byte	0x0a
	.zero		1


	//   ....[39]....
        /*0374*/ 	.word	0x00000970
        /*0378*/ 	.word	0x000000ff
        /*037c*/ 	.word	0x00000138
        /*0380*/ 	.short	0x0100
        /*0382*/ 	.byte	0x0a
	.zero		1


	//   ....[40]....
        /*0384*/ 	.word	0x00000a50
        /*0388*/ 	.word	0x000000ff
        /*038c*/ 	.word	0x00000140
        /*0390*/ 	.short	0x0100
        /*0392*/ 	.byte	0x09
	.zero		1


	//   ....[41]....
        /*0394*/ 	.word	0x00000a60
        /*0398*/ 	.word	0x000000ff
        /*039c*/ 	.word	0x00000148
        /*03a0*/ 	.short	0x0100
        /*03a2*/ 	.byte	0x09
	.zero		1


	//   ....[42]....
        /*03a4*/ 	.word	0x00000b90
        /*03a8*/ 	.word	0x000000ff
        /*03ac*/ 	.word	0x00000150
        /*03b0*/ 	.short	0x0100
        /*03b2*/ 	.byte	0x09
	.zero		1


	//   ....[43]....
        /*03b4*/ 	.word	0x00000ba0
        /*03b8*/ 	.word	0x000000ff
        /*03bc*/ 	.word	0x00000160
        /*03c0*/ 	.short	0x0100
        /*03c2*/ 	.byte	0x09
	.zero		1


	//   ....[44]....
        /*03c4*/ 	.word	0x00000bb0
        /*03c8*/ 	.word	0x000000ff
        /*03cc*/ 	.word	0x00000158
        /*03d0*/ 	.short	0x0100
        /*03d2*/ 	.byte	0x09
	.zero		1


	//   ....[45]....
        /*03d4*/ 	.word	0x00000bc0
        /*03d8*/ 	.word	0x000000ff
        /*03dc*/ 	.word	0x00000168
        /*03e0*/ 	.short	0x0100
        /*03e2*/ 	.byte	0x09
	.zero		1


	//   ....[46]....
        /*03e4*/ 	.word	0x00000ce0
        /*03e8*/ 	.word	0x000000ff
        /*03ec*/ 	.word	0x00000170
        /*03f0*/ 	.short	0x0100
        /*03f2*/ 	.byte	0x0a
	.zero		1


	//   ....[47]....
        /*03f4*/ 	.word	0x00000cf0
        /*03f8*/ 	.word	0x000000ff
        /*03fc*/ 	.word	0x00000190
        /*0400*/ 	.short	0x0100
        /*0402*/ 	.byte	0x0a
	.zero		1


	//   ....[48]....
        /*0404*/ 	.word	0x00000d00
        /*0408*/ 	.word	0x000000ff
        /*040c*/ 	.word	0x00000178
        /*0410*/ 	.short	0x0100
        /*0412*/ 	.byte	0x0a
	.zero		1


	//   ....[49]....
        /*0414*/ 	.word	0x00000d10
        /*0418*/ 	.word	0x000000ff
        /*041c*/ 	.word	0x00000198
        /*0420*/ 	.short	0x0100
        /*0422*/ 	.byte	0x0a
	.zero		1


	//   ....[50]....
        /*0424*/ 	.word	0x00000d20
        /*0428*/ 	.word	0x000000ff
        /*042c*/ 	.word	0x00000180
        /*0430*/ 	.short	0x0100
        /*0432*/ 	.byte	0x0a
	.zero		1


	//   ....[51]....
        /*0434*/ 	.word	0x00000d30
        /*0438*/ 	.word	0x000000ff
        /*043c*/ 	.word	0x000001a0
        /*0440*/ 	.short	0x0100
        /*0442*/ 	.byte	0x0a
	.zero		1


	//   ....[52]....
        /*0444*/ 	.word	0x00000d40
        /*0448*/ 	.word	0x000000ff
        /*044c*/ 	.word	0x00000188
        /*0450*/ 	.short	0x0100
        /*0452*/ 	.byte	0x0a
	.zero		1


	//   ....[53]....
        /*0454*/ 	.word	0x00000d50
        /*0458*/ 	.word	0x000000ff
        /*045c*/ 	.word	0x000001a8
        /*0460*/ 	.short	0x0100
        /*0462*/ 	.byte	0x0a
	.zero		1


	//   ....[54]....
        /*0464*/ 	.word	0x00000e40
        /*0468*/ 	.word	0x000000ff
        /*046c*/ 	.word	0x000001b0
        /*0470*/ 	.short	0x0100
        /*0472*/ 	.byte	0x09
	.zero		1


	//   ....[55]....
        /*0474*/ 	.word	0x00000e50
        /*0478*/ 	.word	0x000000ff
        /*047c*/ 	.word	0x000001c0
        /*0480*/ 	.short	0x0100
        /*0482*/ 	.byte	0x09
	.zero		1


	//   ....[56]....
        /*0484*/ 	.word	0x00000e60
        /*0488*/ 	.word	0x000000ff
        /*048c*/ 	.word	0x000001b8
        /*0490*/ 	.short	0x0100
        /*0492*/ 	.byte	0x09
	.zero		1


	//   ....[57]....
        /*0494*/ 	.word	0x00000e70
        /*0498*/ 	.word	0x000000ff
        /*049c*/ 	.word	0x000001c8
        /*04a0*/ 	.short	0x0100
        /*04a2*/ 	.byte	0x09
	.zero		1


	//   ....[58]....
        /*04a4*/ 	.word	0x00000f60
        /*04a8*/ 	.word	0x000000ff
        /*04ac*/ 	.word	0x000001d0
        /*04b0*/ 	.short	0x0100
        /*04b2*/ 	.byte	0x08
	.zero		1


	//   ....[59]....
        /*04b4*/ 	.word	0x00001950
        /*04b8*/ 	.word	0x00000003
        /*04bc*/ 	.word	0x000001c0
        /*04c0*/ 	.short	0x010a
        /*04c2*/ 	.byte	0xff
	.zero		1


	//   ....[60]....
        /*04c4*/ 	.word	0x00001980
        /*04c8*/ 	.word	0x00000003
        /*04cc*/ 	.word	0x000001b0
        /*04d0*/ 	.short	0x0101
        /*04d2*/ 	.byte	0xff
	.zero		1


	//   ....[61]....
        /*04d4*/ 	.word	0x00001a80
        /*04d8*/ 	.word	0x000000ff
        /*04dc*/ 	.word	0x00000088
        /*04e0*/ 	.short	0x010a
        /*04e2*/ 	.byte	0x08
	.zero		1


	//   ....[62]....
        /*04e4*/ 	.word	0x00001b50
        /*04e8*/ 	.word	0x000000ff
        /*04ec*/ 	.word	0x00000088
        /*04f0*/ 	.short	0x010a
        /*04f2*/ 	.byte	0x21
	.zero		1


	//   ....[63]....
        /*04f4*/ 	.word	0x00001d00
        /*04f8*/ 	.word	0x000000ff
        /*04fc*/ 	.word	0x00000088
        /*0500*/ 	.short	0x010a
        /*0502*/ 	.byte	0x08
	.zero		1


	//   ....[64]....
        /*0504*/ 	.word	0x00001e20
        /*0508*/ 	.word	0x000000ff
        /*050c*/ 	.word	0x00000148
        /*0510*/ 	.short	0x0101
        /*0512*/ 	.byte	0x07
	.zero		1


	//   ....[65]....
        /*0514*/ 	.word	0x00001e30
        /*0518*/ 	.word	0x000000ff
        /*051c*/ 	.word	0x00000088
        /*0520*/ 	.short	0x010a
        /*0522*/ 	.byte	0x08
	.zero		1


	//   ....[66]....
        /*0524*/ 	.word	0x00001eb0
        /*0528*/ 	.word	0x000000ff
        /*052c*/ 	.word	0x00000088
        /*0530*/ 	.short	0x010a
        /*0532*/ 	.byte	0x11
	.zero		1


	//   ....[67]....
        /*0534*/ 	.word	0x00002040
        /*0538*/ 	.word	0x000000ff
        /*053c*/ 	.word	0x00000088
        /*0540*/ 	.short	0x010a
        /*0542*/ 	.byte	0x08
	.zero		1


	//   ....[68]....
        /*0544*/ 	.word	0x00002190
        /*0548*/ 	.word	0x00000002
        /*054c*/ 	.word	0x00000150
        /*0550*/ 	.short	0x010a
        /*0552*/ 	.byte	0xff
	.zero		1


	//   ....[69]....
        /*0554*/ 	.word	0x00002250
        /*0558*/ 	.word	0x00000002
        /*055c*/ 	.word	0x00000000
        /*0560*/ 	.short	0x0101
        /*0562*/ 	.byte	0xff
	.zero		1


	//   ....[70]....
        /*0564*/ 	.word	0x000027b0
        /*0568*/ 	.word	0x000000ff
        /*056c*/ 	.word	0x00000000
        /*0570*/ 	.short	0x010a
        /*0572*/ 	.byte	0x04
	.zero		1


	//   ....[71]....
        /*0574*/ 	.word	0x00002840
        /*0578*/ 	.word	0x000000ff
        /*057c*/ 	.word	0x00000000
        /*0580*/ 	.short	0x010a
        /*0582*/ 	.byte	0x04
	.zero		1


	//   ....[72]....
        /*0584*/ 	.word	0x000028d0
        /*0588*/ 	.word	0x000000ff
        /*058c*/ 	.word	0x00000000
        /*0590*/ 	.short	0x010a
        /*0592*/ 	.byte	0x04
	.zero		1


	//   ....[73]....
        /*0594*/ 	.word	0x00002960
        /*0598*/ 	.word	0x000000ff
        /*059c*/ 	.word	0x00000000
        /*05a0*/ 	.short	0x010a
        /*05a2*/ 	.byte	0x04
	.zero		1


	//   ....[74]....
        /*05a4*/ 	.word	0x000029f0
        /*05a8*/ 	.word	0x000000ff
        /*05ac*/ 	.word	0x00000000
        /*05b0*/ 	.short	0x010a
        /*05b2*/ 	.byte	0x04
	.zero		1


	//   ....[75]....
        /*05b4*/ 	.word	0x00002a80
        /*05b8*/ 	.word	0x000000ff
        /*05bc*/ 	.word	0x00000000
        /*05c0*/ 	.short	0x010a
        /*05c2*/ 	.byte	0x04
	.zero		1


	//   ....[76]....
        /*05c4*/ 	.word	0x00002b10
        /*05c8*/ 	.word	0x000000ff
        /*05cc*/ 	.word	0x00000000
        /*05d0*/ 	.short	0x010a
        /*05d2*/ 	.byte	0x04
	.zero		1


	//   ....[77]....
        /*05d4*/ 	.word	0x00002ba0
        /*05d8*/ 	.word	0x000000ff
        /*05dc*/ 	.word	0x00000000
        /*05e0*/ 	.short	0x010a
        /*05e2*/ 	.byte	0x04
	.zero		1


	//   ....[78]....
        /*05e4*/ 	.word	0x00002c30
        /*05e8*/ 	.word	0x000000ff
        /*05ec*/ 	.word	0x00000000
        /*05f0*/ 	.short	0x010a
        /*05f2*/ 	.byte	0x04
	.zero		1


	//   ....[79]....
        /*05f4*/ 	.word	0x00002cc0
        /*05f8*/ 	.word	0x000000ff
        /*05fc*/ 	.word	0x00000000
        /*0600*/ 	.short	0x010a
        /*0602*/ 	.byte	0x04
	.zero		1


	//   ....[80]....
        /*0604*/ 	.word	0x00002d50
        /*0608*/ 	.word	0x000000ff
        /*060c*/ 	.word	0x00000000
        /*0610*/ 	.short	0x010a
        /*0612*/ 	.byte	0x04
	.zero		1


	//   ....[81]....
        /*0614*/ 	.word	0x00002de0
        /*0618*/ 	.word	0x000000ff
        /*061c*/ 	.word	0x00000000
        /*0620*/ 	.short	0x010a
        /*0622*/ 	.byte	0x04
	.zero		1


	//   ....[82]....
        /*0624*/ 	.word	0x00002e70
        /*0628*/ 	.word	0x000000ff
        /*062c*/ 	.word	0x00000000
        /*0630*/ 	.short	0x010a
        /*0632*/ 	.byte	0x04
	.zero		1


	//   ....[83]....
        /*0634*/ 	.word	0x00002f00
        /*0638*/ 	.word	0x000000ff
        /*063c*/ 	.word	0x00000000
        /*0640*/ 	.short	0x010a
        /*0642*/ 	.byte	0x04
	.zero		1


	//   ....[84]....
        /*0644*/ 	.word	0x00002f90
        /*0648*/ 	.word	0x000000ff
        /*064c*/ 	.word	0x00000000
        /*0650*/ 	.short	0x010a
        /*0652*/ 	.byte	0x04
	.zero		1


	//   ....[85]....
        /*0654*/ 	.word	0x00003020
        /*0658*/ 	.word	0x000000ff
        /*065c*/ 	.word	0x00000000
        /*0660*/ 	.short	0x010a
        /*0662*/ 	.byte	0x04
	.zero		1


	//   ....[86]....
        /*0664*/ 	.word	0x000030c0
        /*0668*/ 	.word	0x00000000
        /*066c*/ 	.word	0x00000000
        /*0670*/ 	.short	0x010a
        /*0672*/ 	.byte	0xff
	.zero		1


	//   ....[87]....
        /*0674*/ 	.word	0x000031f0
        /*0678*/ 	.word	0x00000000
        /*067c*/ 	.word	0x000001b0
        /*0680*/ 	.short	0x010a
        /*0682*/ 	.byte	0xff
	.zero		1


	//   ....[88]....
        /*0684*/ 	.word	0x00003260
        /*0688*/ 	.word	0x00000004
        /*068c*/ 	.word	0x00000000
        /*0690*/ 	.short	0x0101
        /*0692*/ 	.byte	0xff
	.zero		1


	//   ....[89]....
        /*0694*/ 	.word	0x00003280
        /*0698*/ 	.word	0x000000ff
        /*069c*/ 	.word	0x00000160
        /*06a0*/ 	.short	0x010a
        /*06a2*/ 	.byte	0x05
	.zero		1


	//   ....[90]....
        /*06a4*/ 	.word	0x000033a0
        /*06a8*/ 	.word	0x00000000
        /*06ac*/ 	.word	0x00000150
        /*06b0*/ 	.short	0x010a
        /*06b2*/ 	.byte	0xff
	.zero		1


	//   ....[91]....
        /*06b4*/ 	.word	0x000034a0
        /*06b8*/ 	.word	0x00000000
        /*06bc*/ 	.word	0x00000000
        /*06c0*/ 	.short	0x0101
        /*06c2*/ 	.byte	0xff
	.zero		1


	//   ....[92]....
        /*06c4*/ 	.word	0x00003530
        /*06c8*/ 	.word	0x000000ff
        /*06cc*/ 	.word	0x00000160
        /*06d0*/ 	.short	0x0106
        /*06d2*/ 	.byte	0x05
	.zero		1


	//   ....[93]....
        /*06d4*/ 	.word	0x00003550
        /*06d8*/ 	.word	0x000000ff
        /*06dc*/ 	.word	0x00000160
        /*06e0*/ 	.short	0x010a
        /*06e2*/ 	.byte	0x05
	.zero		1


	//   ....[94]....
        /*06e4*/ 	.word	0x000035e0
        /*06e8*/ 	.word	0x000000ff
        /*06ec*/ 	.word	0x00000160
        /*06f0*/ 	.short	0x0106
        /*06f2*/ 	.byte	0x04
	.zero		1


	//   ....[95]....
        /*06f4*/ 	.word	0x00003620
        /*06f8*/ 	.word	0x00000000
        /*06fc*/ 	.word	0x00000160
        /*0700*/ 	.short	0x010a
        /*0702*/ 	.byte	0xff
	.zero		1


	//   ....[96]....
        /*0704*/ 	.word	0x00003860
        /*0708*/ 	.word	0x000000ff
        /*070c*/ 	.word	0x00000008
        /*0710*/ 	.short	0x010a
        /*0712*/ 	.byte	0x07
	.zero		1


	//   ....[97]....
        /*0714*/ 	.word	0x00003880
        /*0718*/ 	.word	0x000000ff
        /*071c*/ 	.word	0x00000008
        /*0720*/ 	.short	0x010a
        /*0722*/ 	.byte	0x07
	.zero		1


	//   ....[98]....
        /*0724*/ 	.word	0x00003a10
        /*0728*/ 	.word	0x000000ff
        /*072c*/ 	.word	0x00000008
        /*0730*/ 	.short	0x010a
        /*0732*/ 	.byte	0x07
	.zero		1


	//   ....[99]....
        /*0734*/ 	.word	0x00003a30
        /*0738*/ 	.word	0x000000ff
        /*073c*/ 	.word	0x00000008
        /*0740*/ 	.short	0x010a
        /*0742*/ 	.byte	0x07
	.zero		1


	//   ....[100]....
        /*0744*/ 	.word	0x00003af0
        /*0748*/ 	.word	0x000000ff
        /*074c*/ 	.word	0x00000000
        /*0750*/ 	.short	0x0101
        /*0752*/ 	.byte	0x06
	.zero		1


	//   ....[101]....
        /*0754*/ 	.word	0x00003e30
        /*0758*/ 	.word	0x00000000
        /*075c*/ 	.word	0x00000150
        /*0760*/ 	.short	0x010a
        /*0762*/ 	.byte	0xff
	.zero		1


	//   ....[102]....
        /*0764*/ 	.word	0x00003ef0
        /*0768*/ 	.word	0x00000000
        /*076c*/ 	.word	0x00000000
        /*0770*/ 	.short	0x0101
        /*0772*/ 	.byte	0xff
	.zero		1


	//   ....[103]....
        /*0774*/ 	.word	0x00003fb0
        /*0778*/ 	.word	0x000000ff
        /*077c*/ 	.word	0x00000000
        /*0780*/ 	.short	0x010a
        /*0782*/ 	.byte	0x08
	.zero		1


	//   ....[104]....
        /*0784*/ 	.word	0x00003fc0
        /*0788*/ 	.word	0x000000ff
        /*078c*/ 	.word	0x00000190
        /*0790*/ 	.short	0x010a
        /*0792*/ 	.byte	0x09
	.zero		1


	//   ....[105]....
        /*0794*/ 	.word	0x00004070
        /*0798*/ 	.word	0x000000ff
        /*079c*/ 	.word	0x00000000
        /*07a0*/ 	.short	0x010a
        /*07a2*/ 	.byte	0x08
	.zero		1


	//   ....[106]....
        /*07a4*/ 	.word	0x000041a0
        /*07a8*/ 	.word	0x000000ff
        /*07ac*/ 	.word	0x00000000
        /*07b0*/ 	.short	0x010a
        /*07b2*/ 	.byte	0x1e
	.zero		1


	//   ....[107]....
        /*07b4*/ 	.word	0x000044a0
        /*07b8*/ 	.word	0x000000ff
        /*07bc*/ 	.word	0x00000000
        /*07c0*/ 	.short	0x010a
        /*07c2*/ 	.byte	0x08
	.zero		1


	//   ....[108]....
        /*07c4*/ 	.word	0x00004530
        /*07c8*/ 	.word	0x000000ff
        /*07cc*/ 	.word	0x00000000
        /*07d0*/ 	.short	0x010a
        /*07d2*/ 	.byte	0x08
	.zero		1


	//   ....[109]....
        /*07d4*/ 	.word	0x000045c0
        /*07d8*/ 	.word	0x000000ff
        /*07dc*/ 	.word	0x00000000
        /*07e0*/ 	.short	0x010a
        /*07e2*/ 	.byte	0x08
	.zero		1


	//   ....[110]....
        /*07e4*/ 	.word	0x00004660
        /*07e8*/ 	.word	0x00000000
        /*07ec*/ 	.word	0x00000000
        /*07f0*/ 	.short	0x010a
        /*07f2*/ 	.byte	0xff
	.zero		1


	//   ....[111]....
        /*07f4*/ 	.word	0x000046a0
        /*07f8*/ 	.word	0x00000000
        /*07fc*/ 	.word	0x00000000
        /*0800*/ 	.short	0x010a
        /*0802*/ 	.byte	0xff
	.zero		1


	//   ....[112]....
        /*0804*/ 	.word	0x00004710
        /*0808*/ 	.word	0x000000ff
        /*080c*/ 	.word	0x00000000
        /*0810*/ 	.short	0x0101
        /*0812*/ 	.byte	0x05
	.zero		1


	//   ....[113]....
        /*0814*/ 	.word	0x00004750
        /*0818*/ 	.word	0x000000ff
        /*081c*/ 	.word	0x000001d0
        /*0820*/ 	.short	0x010a
        /*0822*/ 	.byte	0x07
	.zero		1


	//   ....[114]....
        /*0824*/ 	.word	0x000047a0
        /*0828*/ 	.word	0x000000ff
        /*082c*/ 	.word	0x00000000
        /*0830*/ 	.short	0x0101
        /*0832*/ 	.byte	0x05
	.zero		1


	//   ....[115]....
        /*0834*/ 	.word	0x00004bb0
        /*0838*/ 	.word	0x00000000
        /*083c*/ 	.word	0x00000150
        /*0840*/ 	.short	0x010a
        /*0842*/ 	.byte	0xff
	.zero		1


	//   ....[116]....
        /*0844*/ 	.word	0x00004c70
        /*0848*/ 	.word	0x00000000
        /*084c*/ 	.word	0x00000000
        /*0850*/ 	.short	0x0101
        /*0852*/ 	.byte	0xff
	.zero		1


	//   ....[117]....
        /*0854*/ 	.word	0x00004f90
        /*0858*/ 	.word	0x000000ff
        /*085c*/ 	.word	0x00000148
        /*0860*/ 	.short	0x010a
        /*0862*/ 	.byte	0x0d
	.zero		1


	//   ....[118]....
        /*0864*/ 	.word	0x000051b0
        /*0868*/ 	.word	0x000000ff
        /*086c*/ 	.word	0x00000128
        /*0870*/ 	.short	0x010a
        /*0872*/ 	.byte	0x10
	.zero		1


	//   ....[119]....
        /*0874*/ 	.word	0x00005460
        /*0878*/ 	.word	0x000000ff
        /*087c*/ 	.word	0x00000110
        /*0880*/ 	.short	0x010b
        /*0882*/ 	.byte	0x10
	.zero		1


	//   ....[120]....
        /*0884*/ 	.word	0x000054e0
        /*0888*/ 	.word	0x000000ff
        /*088c*/ 	.word	0x00000000
        /*0890*/ 	.short	0x0101
        /*0892*/ 	.byte	0x11
	.zero		1


	//   ....[121]....
        /*0894*/ 	.word	0x00005520
        /*0898*/ 	.word	0x000000ff
        /*089c*/ 	.word	0x00000128
        /*08a0*/ 	.short	0x010a
        /*08a2*/ 	.byte	0x0e
	.zero		1


	//   ....[122]....
        /*08a4*/ 	.word	0x00005760
        /*08a8*/ 	.word	0x000000ff
        /*08ac*/ 	.word	0x00000110
        /*08b0*/ 	.short	0x010b
        /*08b2*/ 	.byte	0x0e
	.zero		1


	//   ....[123]....
        /*08b4*/ 	.word	0x000057d0
        /*08b8*/ 	.word	0x000000ff
        /*08bc*/ 	.word	0x00000000
        /*08c0*/ 	.short	0x0101
        /*08c2*/ 	.byte	0x15
	.zero		1


	//   ....[124]....
        /*08c4*/ 	.word	0x00005820
        /*08c8*/ 	.word	0x000000ff
        /*08cc*/ 	.word	0x00000000
        /*08d0*/ 	.short	0x010a
        /*08d2*/ 	.byte	0x04
	.zero		1


	//   ....[125]....
        /*08d4*/ 	.word	0x000058b0
        /*08d8*/ 	.word	0x000000ff
        /*08dc*/ 	.word	0x00000000
        /*08e0*/ 	.short	0x010a
        /*08e2*/ 	.byte	0x04
	.zero		1


	//   ....[126]....
        /*08e4*/ 	.word	0x00005950
        /*08e8*/ 	.word	0x00000000
        /*08ec*/ 	.word	0x00000000
        /*08f0*/ 	.short	0x010a
        /*08f2*/ 	.byte	0xff
	.zero		1


	//   ....[127]....
        /*08f4*/ 	.word	0x00005c20
        /*08f8*/ 	.word	0x00000000
        /*08fc*/ 	.word	0x00000150
        /*0900*/ 	.short	0x010a
        /*0902*/ 	.byte	0xff
	.zero		1


	//   ....[128]....
        /*0904*/ 	.word	0x00005ce0
        /*0908*/ 	.word	0x00000000
        /*090c*/ 	.word	0x00000000
        /*0910*/ 	.short	0x0101
        /*0912*/ 	.byte	0xff
	.zero		1


	//   ....[129]....
        /*0914*/ 	.word	0x000067c0
        /*0918*/ 	.word	0x00000005
        /*091c*/ 	.word	0x00000110
        /*0920*/ 	.short	0x010a
        /*0922*/ 	.byte	0xff
	.zero		1


	//   ....[130]....
        /*0924*/ 	.word	0x00006820
        /*0928*/ 	.word	0x00000007
        /*092c*/ 	.word	0x00000170
        /*0930*/ 	.short	0x010a
        /*0932*/ 	.byte	0xff
	.zero		1


	//   ....[131]....
        /*0934*/ 	.word	0x00006a90
        /*0938*/ 	.word	0x00000005
        /*093c*/ 	.word	0x00000110
        /*0940*/ 	.short	0x010a
        /*0942*/ 	.byte	0xff
	.zero		1


	//   ....[132]....
        /*0944*/ 	.word	0x00006c10
        /*0948*/ 	.word	0x00000076
        /*094c*/ 	.word	0x00000170
        /*0950*/ 	.short	0x010a
        /*0952*/ 	.byte	0xff
	.zero		1


	//   ....[133]....
        /*0954*/ 	.word	0x00006e80
        /*0958*/ 	.word	0x00000076
        /*095c*/ 	.word	0x00000000
        /*0960*/ 	.short	0x0101
        /*0962*/ 	.byte	0xff
	.zero		1


	//   ....[134]....
        /*0964*/ 	.word	0x00008f30
        /*0968*/ 	.word	0x00000000
        /*096c*/ 	.word	0x00000000
        /*0970*/ 	.short	0x0101
        /*0972*/ 	.byte	0xff
	.zero		1


	//   ....[135]....
        /*0974*/ 	.word	0x00008ff0
        /*0978*/ 	.word	0x00000003
        /*097c*/ 	.word	0x00000110
        /*0980*/ 	.short	0x010a
        /*0982*/ 	.byte	0xff
	.zero		1


	//   ....[136]....
        /*0984*/ 	.word	0x00009270
        /*0988*/ 	.word	0x00000000
        /*098c*/ 	.word	0x00000000
        /*0990*/ 	.short	0x0101
        /*0992*/ 	.byte	0xff
	.zero		1


	//   ....[137]....
        /*0994*/ 	.word	0x00009290
        /*0998*/ 	.word	0x00000003
        /*099c*/ 	.word	0x000001c0
        /*09a0*/ 	.short	0x010a
        /*09a2*/ 	.byte	0xff
	.zero		1


	//   ....[138]....
        /*09a4*/ 	.word	0x000092f0
        /*09a8*/ 	.word	0x00000002
        /*09ac*/ 	.word	0x00000088
        /*09b0*/ 	.short	0x010a
        /*09b2*/ 	.byte	0xff
	.zero		1


	//   ....[139]....
        /*09b4*/ 	.word	0x00009350
        /*09b8*/ 	.word	0x00000002
        /*09bc*/ 	.word	0x00000088
        /*09c0*/ 	.short	0x010a
        /*09c2*/ 	.byte	0xff
	.zero		1


	//   ....[140]....
        /*09c4*/ 	.word	0x000093a0
        /*09c8*/ 	.word	0x00000002
        /*09cc*/ 	.word	0x00000150
        /*09d0*/ 	.short	0x010a
        /*09d2*/ 	.byte	0xff
	.zero		1


	//   ....[141]....
        /*09d4*/ 	.word	0x00009400
        /*09d8*/ 	.word	0x00000000
        /*09dc*/ 	.word	0x00000000
        /*09e0*/ 	.short	0x010a
        /*09e2*/ 	.byte	0xff
	.zero		1


	//   ....[142]....
        /*09e4*/ 	.word	0x00009460
        /*09e8*/ 	.word	0x00000000
        /*09ec*/ 	.word	0x00000000
        /*09f0*/ 	.short	0x010a
        /*09f2*/ 	.byte	0xff
	.zero		1


	//   ....[143]....
        /*09f4*/ 	.word	0x000094c0
        /*09f8*/ 	.word	0x00000000
        /*09fc*/ 	.word	0x00000000
        /*0a00*/ 	.short	0x010a
        /*0a02*/ 	.byte	0xff
	.zero		1


	//   ....[144]....
        /*0a04*/ 	.word	0x00009520
        /*0a08*/ 	.word	0x00000000
        /*0a0c*/ 	.word	0x00000000
        /*0a10*/ 	.short	0x010a
        /*0a12*/ 	.byte	0xff
	.zero		1


	//   ....[145]....
        /*0a14*/ 	.word	0x00009580
        /*0a18*/ 	.word	0x00000000
        /*0a1c*/ 	.word	0x00000000
        /*0a20*/ 	.short	0x010a
        /*0a22*/ 	.byte	0xff
	.zero		1


	//   ....[146]....
        /*0a24*/ 	.word	0x000095e0
        /*0a28*/ 	.word	0x00000000
        /*0a2c*/ 	.word	0x00000000
        /*0a30*/ 	.short	0x010a
        /*0a32*/ 	.byte	0xff
	.zero		1


	//   ....[147]....
        /*0a34*/ 	.word	0x00009640
        /*0a38*/ 	.word	0x00000000
        /*0a3c*/ 	.word	0x00000000
        /*0a40*/ 	.short	0x010a
        /*0a42*/ 	.byte	0xff
	.zero		1


	//   ....[148]....
        /*0a44*/ 	.word	0x000096a0
        /*0a48*/ 	.word	0x00000000
        /*0a4c*/ 	.word	0x00000000
        /*0a50*/ 	.short	0x010a
        /*0a52*/ 	.byte	0xff
	.zero		1


	//   ....[149]....
        /*0a54*/ 	.word	0x00009700
        /*0a58*/ 	.word	0x00000000
        /*0a5c*/ 	.word	0x00000000
        /*0a60*/ 	.short	0x010a
        /*0a62*/ 	.byte	0xff
	.zero		1


	//   ....[150]....
        /*0a64*/ 	.word	0x00009760
        /*0a68*/ 	.word	0x00000000
        /*0a6c*/ 	.word	0x00000000
        /*0a70*/ 	.short	0x010a
        /*0a72*/ 	.byte	0xff
	.zero		1


	//   ....[151]....
        /*0a74*/ 	.word	0x000097c0
        /*0a78*/ 	.word	0x00000000
        /*0a7c*/ 	.word	0x00000000
        /*0a80*/ 	.short	0x010a
        /*0a82*/ 	.byte	0xff
	.zero		1


	//   ....[152]....
        /*0a84*/ 	.word	0x00009820
        /*0a88*/ 	.word	0x00000000
        /*0a8c*/ 	.word	0x00000000
        /*0a90*/ 	.short	0x010a
        /*0a92*/ 	.byte	0xff
	.zero		1


	//   ....[153]....
        /*0a94*/ 	.word	0x00009880
        /*0a98*/ 	.word	0x00000000
        /*0a9c*/ 	.word	0x00000000
        /*0aa0*/ 	.short	0x010a
        /*0aa2*/ 	.byte	0xff
	.zero		1


	//   ....[154]....
        /*0aa4*/ 	.word	0x000098e0
        /*0aa8*/ 	.word	0x00000000
        /*0aac*/ 	.word	0x00000000
        /*0ab0*/ 	.short	0x010a
        /*0ab2*/ 	.byte	0xff
	.zero		1


	//   ....[155]....
        /*0ab4*/ 	.word	0x00009940
        /*0ab8*/ 	.word	0x00000000
        /*0abc*/ 	.word	0x00000000
        /*0ac0*/ 	.short	0x010a
        /*0ac2*/ 	.byte	0xff
	.zero		1


	//   ....[156]....
        /*0ac4*/ 	.word	0x000099a0
        /*0ac8*/ 	.word	0x00000000
        /*0acc*/ 	.word	0x00000000
        /*0ad0*/ 	.short	0x010a
        /*0ad2*/ 	.byte	0xff
	.zero		1


	//   ....[157]....
        /*0ad4*/ 	.word	0x000099f0
        /*0ad8*/ 	.word	0x00000000
        /*0adc*/ 	.word	0x000001b0
        /*0ae0*/ 	.short	0x010a
        /*0ae2*/ 	.byte	0xff
	.zero		1


	//   ....[158]....
        /*0ae4*/ 	.word	0x00009a50
        /*0ae8*/ 	.word	0x00000000
        /*0aec*/ 	.word	0x00000160
        /*0af0*/ 	.short	0x010a
        /*0af2*/ 	.byte	0xff
	.zero		1


	//   ....[159]....
        /*0af4*/ 	.word	0x00009aa0
        /*0af8*/ 	.word	0x00000000
        /*0afc*/ 	.word	0x00000150
        /*0b00*/ 	.short	0x010a
        /*0b02*/ 	.byte	0xff
	.zero		1


	//   ....[160]....
        /*0b04*/ 	.word	0x00009b00
        /*0b08*/ 	.word	0x00000000
        /*0b0c*/ 	.word	0x00000160
        /*0b10*/ 	.short	0x010a
        /*0b12*/ 	.byte	0xff
	.zero		1


	//   ....[161]....
        /*0b14*/ 	.word	0x00009b60
        /*0b18*/ 	.word	0x00000004
        /*0b1c*/ 	.word	0x00000008
        /*0b20*/ 	.short	0x010a
        /*0b22*/ 	.byte	0xff
	.zero		1


	//   ....[162]....
        /*0b24*/ 	.word	0x00009c40
        /*0b28*/ 	.word	0x00000002
        /*0b2c*/ 	.word	0x00000008
        /*0b30*/ 	.short	0x010a
        /*0b32*/ 	.byte	0xff
	.zero		1


	//   ....[163]....
        /*0b34*/ 	.word	0x00009c90
        /*0b38*/ 	.word	0x00000000
        /*0b3c*/ 	.word	0x00000150
        /*0b40*/ 	.short	0x010a
        /*0b42*/ 	.byte	0xff
	.zero		1


	//   ....[164]....
        /*0b44*/ 	.word	0x00009cf0
        /*0b48*/ 	.word	0x00000000
        /*0b4c*/ 	.word	0x00000190
        /*0b50*/ 	.short	0x010a
        /*0b52*/ 	.byte	0xff
	.zero		1


	//   ....[165]....
        /*0b54*/ 	.word	0x00009d50
        /*0b58*/ 	.word	0x00000000
        /*0b5c*/ 	.word	0x00000000
        /*0b60*/ 	.short	0x010a
        /*0b62*/ 	.byte	0xff
	.zero		1


	//   ....[166]....
        /*0b64*/ 	.word	0x00009db0
        /*0b68*/ 	.word	0x00000000
        /*0b6c*/ 	.word	0x00000000
        /*0b70*/ 	.short	0x010a
        /*0b72*/ 	.byte	0xff
	.zero		1


	//   ....[167]....
        /*0b74*/ 	.word	0x00009e10
        /*0b78*/ 	.word	0x00000000
        /*0b7c*/ 	.word	0x00000000
        /*0b80*/ 	.short	0x010a
        /*0b82*/ 	.byte	0xff
	.zero		1


	//   ....[168]....
        /*0b84*/ 	.word	0x00009e70
        /*0b88*/ 	.word	0x00000000
        /*0b8c*/ 	.word	0x00000000
        /*0b90*/ 	.short	0x010a
        /*0b92*/ 	.byte	0xff
	.zero		1


	//   ....[169]....
        /*0b94*/ 	.word	0x00009ed0
        /*0b98*/ 	.word	0x00000000
        /*0b9c*/ 	.word	0x000001d0
        /*0ba0*/ 	.short	0x010a
        /*0ba2*/ 	.byte	0xff
	.zero		1


	//   ....[170]....
        /*0ba4*/ 	.word	0x00009f20
        /*0ba8*/ 	.word	0x00000000
        /*0bac*/ 	.word	0x00000150
        /*0bb0*/ 	.short	0x010a
        /*0bb2*/ 	.byte	0xff
	.zero		1


	//   ....[171]....
        /*0bb4*/ 	.word	0x00009f80
        /*0bb8*/ 	.word	0x00000000
        /*0bbc*/ 	.word	0x00000148
        /*0bc0*/ 	.short	0x010a
        /*0bc2*/ 	.byte	0xff
	.zero		1


	//   ....[172]....
        /*0bc4*/ 	.word	0x00009fe0
        /*0bc8*/ 	.word	0x00000000
        /*0bcc*/ 	.word	0x00000128
        /*0bd0*/ 	.short	0x010a
        /*0bd2*/ 	.byte	0xff
	.zero		1


	//   ....[173]....
        /*0bd4*/ 	.word	0x0000a040
        /*0bd8*/ 	.word	0x00000003
        /*0bdc*/ 	.word	0x00000128
        /*0be0*/ 	.short	0x010a
        /*0be2*/ 	.byte	0xff
	.zero		1


	//   ....[174]....
        /*0be4*/ 	.word	0x0000a0a0
        /*0be8*/ 	.word	0x00000000
        /*0bec*/ 	.word	0x00000000
        /*0bf0*/ 	.short	0x010a
        /*0bf2*/ 	.byte	0xff
	.zero		1


	//   ....[175]....
        /*0bf4*/ 	.word	0x0000a100
        /*0bf8*/ 	.word	0x00000000
        /*0bfc*/ 	.word	0x00000000
        /*0c00*/ 	.short	0x010a
        /*0c02*/ 	.byte	0xff
	.zero		1


	//   ....[176]....
        /*0c04*/ 	.word	0x0000a150
        /*0c08*/ 	.word	0x00000000
        /*0c0c*/ 	.word	0x00000150
        /*0c10*/ 	.short	0x010a
        /*0c12*/ 	.byte	0xff
	.zero		1


	//   ....[177]....
        /*0c14*/ 	.word	0x0000a1a0
        /*0c18*/ 	.word	0x00000005
        /*0c1c*/ 	.word	0x00000110
        /*0c20*/ 	.short	0x010a
        /*0c22*/ 	.byte	0xff
	.zero		1


	//   ....[178]....
        /*0c24*/ 	.word	0x0000a1f0
        /*0c28*/ 	.word	0x00000076
        /*0c2c*/ 	.word	0x00000170
        /*0c30*/ 	.short	0x010a
        /*0c32*/ 	.byte	0xff
	.zero		1


	//----- nvinfo : EIATTR_NUM_MBARRIERS
	.align		4
.L_49:
        /*0c34*/ 	.byte	0x03, 0x38
        /*0c36*/ 	.short	0x003b


	//----- nvinfo : EIATTR_EXIT_INSTR_OFFSETS
	.align		4
        /*0c38*/ 	.byte	0x04, 0x1c
        /*0c3a*/ 	.short	(.L_51 - .L_50)


	//   ....[0]....
.L_50:
        /*0c3c*/ 	.word	0x000030f0


	//   ....[1]....
        /*0c40*/ 	.word	0x000035f0


	//   ....[2]....
        /*0c44*/ 	.word	0x00003650


	//   ....[3]....
        /*0c48*/ 	.word	0x000049d0


	//   ....[4]....
        /*0c4c*/ 	.word	0x00005980


	//   ....[5]....
        /*0c50*/ 	.word	0x000059c0


	//   ....[6]....
        /*0c54*/ 	.word	0x00009160


	//   ....[7]....
        /*0c58*/ 	.word	0x000091e0


	//   ....[8]....
        /*0c5c*/ 	.word	0x00009210


	//   ....[9]....
        /*0c60*/ 	.word	0x00009280


	//----- nvinfo : EIATTR_MAX_THREADS
	.align		4
.L_51:
        /*0c64*/ 	.byte	0x04, 0x05
        /*0c66*/ 	.short	(.L_53 - .L_52)
.L_52:
        /*0c68*/ 	.word	0x00000100
        /*0c6c*/ 	.word	0x00000001
        /*0c70*/ 	.word	0x00000001


	//----- nvinfo : EIATTR_CRS_STACK_SIZE
	.align		4
.L_53:
        /*0c74*/ 	.byte	0x04, 0x1e
        /*0c76*/ 	.short	(.L_55 - .L_54)
.L_54:
        /*0c78*/ 	.word	0x00000000


	//----- nvinfo : EIATTR_CBANK_PARAM_SIZE
	.align		4
.L_55:
        /*0c7c*/ 	.byte	0x03, 0x19
        /*0c7e*/ 	.short	0x0800


	//----- nvinfo : EIATTR_PARAM_CBANK
	.align		4
        /*0c80*/ 	.byte	0x04, 0x0a
        /*0c82*/ 	.short	(.L_57 - .L_56)
	.align		4
.L_56:
        /*0c84*/ 	.word	index@(.nv.constant0._ZN7cutlass13device_kernelINS_4gemm6kernel13GemmUniversalIN4cute5tupleIJiiiiEEENS1_10collective13CollectiveMmaINS1_35MainloopSm100TmaUmmaWarpSpecializedILi17ELi2ELi4ENS5_IJNS4_1CILi2EEENSA_ILi1EEESC_EEEEENS5_IJNSA_ILi128EEENSA_ILi64EEESG_EEENS_10bfloat16_tENS5_IJlSC_lEEESI_SJ_NS4_8TiledMMAINS4_8MMA_AtomIJNS4_26SM100_MMA_F16BF16_2x1SM_SSISI_SI_fLi128ELi64ELNS4_4UMMA5MajorE0ELSO_0ELNSN_7ScaleInE0ELSP_0EEEEEENS4_6LayoutINS5_IJSC_SC_SC_EEENS5_IJNSA_ILi0EEESU_SU_EEEEENS5_IJNS4_10UnderscoreESX_SX_EEEEENS4_18SM100_TMA_2SM_LOADENS4_14ComposedLayoutINS4_7SwizzleILi3ELi4ELi3EEENS4_18smem_ptr_flag_bitsILi16EEENSS_INS5_IJNSA_ILi8EEESG_EEENS5_IJSG_SC_EEEEEEEvNS4_8identityES10_S1A_vS1B_EENS_8epilogue10collective18CollectiveEpilogueINS1D_23Sm100TmaWarpSpecializedILi3ELi2ELi16ELb1ELb0EEEJNS5_IJSG_SG_SG_EEENS5_IJNSS_ISG_SC_EENSS_INS5_IJNSA_ILi16EEESB_EEENS5_IJSC_NSA_ILi32EEEEEEEEEEESI_SJ_SI_SJ_NS1D_6fusion15FusionCallbacksIS1H_NS1Q_13LinCombEltActINS1D_6thread4SiLuESI_fSI_fLNS_15FloatRoundStyleE2EEES1I_S1P_JEEENS4_5SM1004TMEM4LOAD26SM100_TMEM_LOAD_32dp32b16xENS4_13SM90_TMA_LOADENS11_INS12_ILi1ELi4ELi3EEES15_NSS_INS5_IJS16_S1K_EEENS5_IJS1K_SC_EEEEEEENS4_39AutoVectorizingCopyWithAssumedAlignmentILi128EEENS4_14SM90_TMA_STOREES27_S29_S29_EEEvvEEEEvNT_6ParamsE)
        /*0c88*/ 	.short	0x0380
        /*0c8a*/ 	.short	0x0800


	//----- nvinfo : EIATTR_SW_WAR
	.align		4
.L_57:
        /*0c8c*/ 	.byte	0x04, 0x36
        /*0c8e*/ 	.short	(.L_59 - .L_58)
.L_58:
        /*0c90*/ 	.word	0x00000008
.L_59:


//--------------------- .nv.callgraph             --------------------------
	.section	.nv.callgraph,"",@"SHT_CUDA_CALLGRAPH"
	.align	4
	.sectionentsize	8
	.align		4
        /*0000*/ 	.word	0x00000000
	.align		4
        /*0004*/ 	.word	0xffffffff
	.align		4
        /*0008*/ 	.word	index@(_ZN7cutlass13device_kernelINS_4gemm6kernel13GemmUniversalIN4cute5tupleIJiiiiEEENS1_10collective13CollectiveMmaINS1_35MainloopSm100TmaUmmaWarpSpecializedILi17ELi2ELi4ENS5_IJNS4_1CILi2EEENSA_ILi1EEESC_EEEEENS5_IJNSA_ILi128EEENSA_ILi64EEESG_EEENS_10bfloat16_tENS5_IJlSC_lEEESI_SJ_NS4_8TiledMMAINS4_8MMA_AtomIJNS4_26SM100_MMA_F16BF16_2x1SM_SSISI_SI_fLi128ELi64ELNS4_4UMMA5MajorE0ELSO_0ELNSN_7ScaleInE0ELSP_0EEEEEENS4_6LayoutINS5_IJSC_SC_SC_EEENS5_IJNSA_ILi0EEESU_SU_EEEEENS5_IJNS4_10UnderscoreESX_SX_EEEEENS4_18SM100_TMA_2SM_LOADENS4_14ComposedLayoutINS4_7SwizzleILi3ELi4ELi3EEENS4_18smem_ptr_flag_bitsILi16EEENSS_INS5_IJNSA_ILi8EEESG_EEENS5_IJSG_SC_EEEEEEEvNS4_8identityES10_S1A_vS1B_EENS_8epilogue10collective18CollectiveEpilogueINS1D_23Sm100TmaWarpSpecializedILi3ELi2ELi16ELb1ELb0EEEJNS5_IJSG_SG_SG_EEENS5_IJNSS_ISG_SC_EENSS_INS5_IJNSA_ILi16EEESB_EEENS5_IJSC_NSA_ILi32EEEEEEEEEEESI_SJ_SI_SJ_NS1D_6fusion15FusionCallbacksIS1H_NS1Q_13LinCombEltActINS1D_6thread4SiLuESI_fSI_fLNS_15FloatRoundStyleE2EEES1I_S1P_JEEENS4_5SM1004TMEM4LOAD26SM100_TMEM_LOAD_32dp32b16xENS4_13SM90_TMA_LOADENS11_INS12_ILi1ELi4ELi3EEES15_NSS_INS5_IJS16_S1K_EEENS5_IJS1K_SC_EEEEEEENS4_39AutoVectorizingCopyWithAssumedAlignmentILi128EEENS4_14SM90_TMA_STOREES27_S29_S29_EEEvvEEEEvNT_6ParamsE)
	.align		4
        /*000c*/ 	.word	index@(__assertfail)
	.align		4
        /*0010*/ 	.word	0x00000000
	.align		4
        /*0014*/ 	.word	0xfffffffe
	.align		4
        /*0018*/ 	.word	0x00000000
	.align		4
        /*001c*/ 	.word	0xfffffffd
	.align		4
        /*0020*/ 	.word	0x00000000
	.align		4
        /*0024*/ 	.word	0xfffffffc


//--------------------- .nv.constant4             --------------------------
	.section	.nv.constant4,"a",@progbits
	.align	8
	.align		8
.nv.constant4:
        /*0000*/ 	.dword	__assertfail
	.align		8
        /*0008*/ 	.dword	__unnamed_1
	.align		8
        /*0010*/ 	.dword	__unnamed_2
	.align		8
        /*0018*/ 	.dword	_ZN39_INTERNAL_ea5ee8a9_4_k_cu_98615f4d_35384cuda3std3__45__cpo5beginE
	.align		8
        /*0020*/ 	.dword	_ZN39_INTERNAL_ea5ee8a9_4_k_cu_98615f4d_35384cuda3std3__45__cpo3endE
	.align		8
        /*0028*/ 	.dword	_ZN39_INTERNAL_ea5ee8a9_4_k_cu_98615f4d_35384cuda3std3__45__cpo6cbeginE
	.align		8
        /*0030*/ 	.dword	_ZN39_INTERNAL_ea5ee8a9_4_k_cu_98615f4d_35384cuda3std3__45__cpo4cendE
	.align		8
        /*0038*/ 	.dword	_ZN39_INTERNAL_ea5ee8a9_4_k_cu_98615f4d_35384cuda3std3__441_GLOBAL__N__ea5ee8a9_4_k_cu_98615f4d_35386ignoreE
	.align		8
        /*0040*/ 	.dword	_ZN39_INTERNAL_ea5ee8a9_4_k_cu_98615f4d_35384cuda3std3__419piecewise_constructE
	.align		8
        /*0048*/ 	.dword	_ZN39_INTERNAL_ea5ee8a9_4_k_cu_98615f4d_35384cuda3std3__48in_placeE
	.align		8
        /*0050*/ 	.dword	_ZN39_INTERNAL_ea5ee8a9_4_k_cu_98615f4d_35384cuda3std6ranges3__45__cpo4swapE
	.align		8
        /*0058*/ 	.dword	_ZN39_INTERNAL_ea5ee8a9_4_k_cu_98615f4d_35384cuda3std6ranges3__45__cpo9iter_moveE
	.align		8
        /*0060*/ 	.dword	_ZN39_INTERNAL_ea5ee8a9_4_k_cu_98615f4d_35384cute7productE
	.align		8
        /*0068*/ 	.dword	_ZN39_INTERNAL_ea5ee8a9_4_k_cu_98615f4d_35384cute1_E
	.align		8
        /*0070*/ 	.dword	$str$25
	.align		8
        /*0078*/ 	.dword	$str$26
	.align		8
        /*0080*/ 	.dword	$str$27
	.align		8
        /*0088*/ 	.dword	$str$28


//--------------------- .text._ZN7cutlass13device_kernelINS_4gemm6kernel13GemmUniversalIN4cute5tupleIJiiiiEEENS1_10collective13CollectiveMmaINS1_35MainloopSm100TmaUmmaWarpSpecializedILi17ELi2ELi4ENS5_IJNS4_1CILi2EEENSA_ILi1EEESC_EEEEENS5_IJNSA_ILi128EEENSA_ILi64EEESG_EEENS_10bfloat16_tENS5_IJlSC_lEEESI_SJ_NS4_8TiledMMAINS4_8MMA_AtomIJNS4_26SM100_MMA_F16BF16_2x1SM_SSISI_SI_fLi128ELi64ELNS4_4UMMA5MajorE0ELSO_0ELNSN_7ScaleInE0ELSP_0EEEEEENS4_6LayoutINS5_IJSC_SC_SC_EEENS5_IJNSA_ILi0EEESU_SU_EEEEENS5_IJNS4_10UnderscoreESX_SX_EEEEENS4_18SM100_TMA_2SM_LOADENS4_14ComposedLayoutINS4_7SwizzleILi3ELi4ELi3EEENS4_18smem_ptr_flag_bitsILi16EEENSS_INS5_IJNSA_ILi8EEESG_EEENS5_IJSG_SC_EEEEEEEvNS4_8identityES10_S1A_vS1B_EENS_8epilogue10collective18CollectiveEpilogueINS1D_23Sm100TmaWarpSpecializedILi3ELi2ELi16ELb1ELb0EEEJNS5_IJSG_SG_SG_EEENS5_IJNSS_ISG_SC_EENSS_INS5_IJNSA_ILi16EEESB_EEENS5_IJSC_NSA_ILi32EEEEEEEEEEESI_SJ_SI_SJ_NS1D_6fusion15FusionCallbacksIS1H_NS1Q_13LinCombEltActINS1D_6thread4SiLuESI_fSI_fLNS_15FloatRoundStyleE2EEES1I_S1P_JEEENS4_5SM1004TMEM4LOAD26SM100_TMEM_LOAD_32dp32b16xENS4_13SM90_TMA_LOADENS11_INS12_ILi1ELi4ELi3EEES15_NSS_INS5_IJS16_S1K_EEENS5_IJS1K_SC_EEEEEEENS4_39AutoVectorizingCopyWithAssumedAlignmentILi128EEENS4_14SM90_TMA_STOREES27_S29_S29_EEEvvEEEEvNT_6ParamsE --------------------------
	.section	.text._ZN7cutlass13device_kernelINS_4gemm6kernel13GemmUniversalIN4cute5tupleIJiiiiEEENS1_10collective13CollectiveMmaINS1_35MainloopSm100TmaUmmaWarpSpecializedILi17ELi2ELi4ENS5_IJNS4_1CILi2EEENSA_ILi1EEESC_EEEEENS5_IJNSA_ILi128EEENSA_ILi64EEESG_EEENS_10bfloat16_tENS5_IJlSC_lEEESI_SJ_NS4_8TiledMMAINS4_8MMA_AtomIJNS4_26SM100_MMA_F16BF16_2x1SM_SSISI_SI_fLi128ELi64ELNS4_4UMMA5MajorE0ELSO_0ELNSN_7ScaleInE0ELSP_0EEEEEENS4_6LayoutINS5_IJSC_SC_SC_EEENS5_IJNSA_ILi0EEESU_SU_EEEEENS5_IJNS4_10UnderscoreESX_SX_EEEEENS4_18SM100_TMA_2SM_LOADENS4_14ComposedLayoutINS4_7SwizzleILi3ELi4ELi3EEENS4_18smem_ptr_flag_bitsILi16EEENSS_INS5_IJNSA_ILi8EEESG_EEENS5_IJSG_SC_EEEEEEEvNS4_8identityES10_S1A_vS1B_EENS_8epilogue10collective18CollectiveEpilogueINS1D_23Sm100TmaWarpSpecializedILi3ELi2ELi16ELb1ELb0EEEJNS5_IJSG_SG_SG_EEENS5_IJNSS_ISG_SC_EENSS_INS5_IJNSA_ILi16EEESB_EEENS5_IJSC_NSA_ILi32EEEEEEEEEEESI_SJ_SI_SJ_NS1D_6fusion15FusionCallbacksIS1H_NS1Q_13LinCombEltActINS1D_6thread4SiLuESI_fSI_fLNS_15FloatRoundStyleE2EEES1I_S1P_JEEENS4_5SM1004TMEM4LOAD26SM100_TMEM_LOAD_32dp32b16xENS4_13SM90_TMA_LOADENS11_INS12_ILi1ELi4ELi3EEES15_NSS_INS5_IJS16_S1K_EEENS5_IJS1K_SC_EEEEEEENS4_39AutoVectorizingCopyWithAssumedAlignmentILi128EEENS4_14SM90_TMA_STOREES27_S29_S29_EEEvvEEEEvNT_6ParamsE,"ax",@progbits
	.align	128
.text._ZN7cutlass13device_kernelINS_4gemm6kernel13GemmUniversalIN4cute5tupleIJiiiiEEENS1_10collective13CollectiveMmaINS1_35MainloopSm100TmaUmmaWarpSpecializedILi17ELi2ELi4ENS5_IJNS4_1CILi2EEENSA_ILi1EEESC_EEEEENS5_IJNSA_ILi128EEENSA_ILi64EEESG_EEENS_10bfloat16_tENS5_IJlSC_lEEESI_SJ_NS4_8TiledMMAINS4_8MMA_AtomIJNS4_26SM100_MMA_F16BF16_2x1SM_SSISI_SI_fLi128ELi64ELNS4_4UMMA5MajorE0ELSO_0ELNSN_7ScaleInE0ELSP_0EEEEEENS4_6LayoutINS5_IJSC_SC_SC_EEENS5_IJNSA_ILi0EEESU_SU_EEEEENS5_IJNS4_10UnderscoreESX_SX_EEEEENS4_18SM100_TMA_2SM_LOADENS4_14ComposedLayoutINS4_7SwizzleILi3ELi4ELi3EEENS4_18smem_ptr_flag_bitsILi16EEENSS_INS5_IJNSA_ILi8EEESG_EEENS5_IJSG_SC_EEEEEEEvNS4_8identityES10_S1A_vS1B_EENS_8epilogue10collective18CollectiveEpilogueINS1D_23Sm100TmaWarpSpecializedILi3ELi2ELi16ELb1ELb0EEEJNS5_IJSG_SG_SG_EEENS5_IJNSS_ISG_SC_EENSS_INS5_IJNSA_ILi16EEESB_EEENS5_IJSC_NSA_ILi32EEEEEEEEEEESI_SJ_SI_SJ_NS1D_6fusion15FusionCallbacksIS1H_NS1Q_13LinCombEltActINS1D_6thread4SiLuESI_fSI_fLNS_15FloatRoundStyleE2EEES1I_S1P_JEEENS4_5SM1004TMEM4LOAD26SM100_TMEM_LOAD_32dp32b16xENS4_13SM90_TMA_LOADENS11_INS12_ILi1ELi4ELi3EEES15_NSS_INS5_IJS16_S1K_EEENS5_IJS1K_SC_EEEEEEENS4_39AutoVectorizingCopyWithAssumedAlignmentILi128EEENS4_14SM90_TMA_STOREES27_S29_S29_EEEvvEEEEvNT_6ParamsE:
        .type           _ZN7cutlass13device_kernelINS_4gemm6kernel13GemmUniversalIN4cute5tupleIJiiiiEEENS1_10collective13CollectiveMmaINS1_35MainloopSm100TmaUmmaWarpSpecializedILi17ELi2ELi4ENS5_IJNS4_1CILi2EEENSA_ILi1EEESC_EEEEENS5_IJNSA_ILi128EEENSA_ILi64EEESG_EEENS_10bfloat16_tENS5_IJlSC_lEEESI_SJ_NS4_8TiledMMAINS4_8MMA_AtomIJNS4_26SM100_MMA_F16BF16_2x1SM_SSISI_SI_fLi128ELi64ELNS4_4UMMA5MajorE0ELSO_0ELNSN_7ScaleInE0ELSP_0EEEEEENS4_6LayoutINS5_IJSC_SC_SC_EEENS5_IJNSA_ILi0EEESU_SU_EEEEENS5_IJNS4_10UnderscoreESX_SX_EEEEENS4_18SM100_TMA_2SM_LOADENS4_14ComposedLayoutINS4_7SwizzleILi3ELi4ELi3EEENS4_18smem_ptr_flag_bitsILi16EEENSS_INS5_IJNSA_ILi8EEESG_EEENS5_IJSG_SC_EEEEEEEvNS4_8identityES10_S1A_vS1B_EENS_8epilogue10collective18CollectiveEpilogueINS1D_23Sm100TmaWarpSpecializedILi3ELi2ELi16ELb1ELb0EEEJNS5_IJSG_SG_SG_EEENS5_IJNSS_ISG_SC_EENSS_INS5_IJNSA_ILi16EEESB_EEENS5_IJSC_NSA_ILi32EEEEEEEEEEESI_SJ_SI_SJ_NS1D_6fusion15FusionCallbacksIS1H_NS1Q_13LinCombEltActINS1D_6thread4SiLuESI_fSI_fLNS_15FloatRoundStyleE2EEES1I_S1P_JEEENS4_5SM1004TMEM4LOAD26SM100_TMEM_LOAD_32dp32b16xENS4_13SM90_TMA_LOADENS11_INS12_ILi1ELi4ELi3EEES15_NSS_INS5_IJS16_S1K_EEENS5_IJS1K_SC_EEEEEEENS4_39AutoVectorizingCopyWithAssumedAlignmentILi128EEENS4_14SM90_TMA_STOREES27_S29_S29_EEEvvEEEEvNT_6ParamsE,@function
        .size           _ZN7cutlass13device_kernelINS_4gemm6kernel13GemmUniversalIN4cute5tupleIJiiiiEEENS1_10collective13CollectiveMmaINS1_35MainloopSm100TmaUmmaWarpSpecializedILi17ELi2ELi4ENS5_IJNS4_1CILi2EEENSA_ILi1EEESC_EEEEENS5_IJNSA_ILi128EEENSA_ILi64EEESG_EEENS_10bfloat16_tENS5_IJlSC_lEEESI_SJ_NS4_8TiledMMAINS4_8MMA_AtomIJNS4_26SM100_MMA_F16BF16_2x1SM_SSISI_SI_fLi128ELi64ELNS4_4UMMA5MajorE0ELSO_0ELNSN_7ScaleInE0ELSP_0EEEEEENS4_6LayoutINS5_IJSC_SC_SC_EEENS5_IJNSA_ILi0EEESU_SU_EEEEENS5_IJNS4_10UnderscoreESX_SX_EEEEENS4_18SM100_TMA_2SM_LOADENS4_14ComposedLayoutINS4_7SwizzleILi3ELi4ELi3EEENS4_18smem_ptr_flag_bitsILi16EEENSS_INS5_IJNSA_ILi8EEESG_EEENS5_IJSG_SC_EEEEEEEvNS4_8identityES10_S1A_vS1B_EENS_8epilogue10collective18CollectiveEpilogueINS1D_23Sm100TmaWarpSpecializedILi3ELi2ELi16ELb1ELb0EEEJNS5_IJSG_SG_SG_EEENS5_IJNSS_ISG_SC_EENSS_INS5_IJNSA_ILi16EEESB_EEENS5_IJSC_NSA_ILi32EEEEEEEEEEESI_SJ_SI_SJ_NS1D_6fusion15FusionCallbacksIS1H_NS1Q_13LinCombEltActINS1D_6thread4SiLuESI_fSI_fLNS_15FloatRoundStyleE2EEES1I_S1P_JEEENS4_5SM1004TMEM4LOAD26SM100_TMEM_LOAD_32dp32b16xENS4_13SM90_TMA_LOADENS11_INS12_ILi1ELi4ELi3EEES15_NSS_INS5_IJS16_S1K_EEENS5_IJS1K_SC_EEEEEEENS4_39AutoVectorizingCopyWithAssumedAlignmentILi128EEENS4_14SM90_TMA_STOREES27_S29_S29_EEEvvEEEEvNT_6ParamsE,(.L_x_265 - _ZN7cutlass13device_kernelINS_4gemm6kernel13GemmUniversalIN4cute5tupleIJiiiiEEENS1_10collective13CollectiveMmaINS1_35MainloopSm100TmaUmmaWarpSpecializedILi17ELi2ELi4ENS5_IJNS4_1CILi2EEENSA_ILi1EEESC_EEEEENS5_IJNSA_ILi128EEENSA_ILi64EEESG_EEENS_10bfloat16_tENS5_IJlSC_lEEESI_SJ_NS4_8TiledMMAINS4_8MMA_AtomIJNS4_26SM100_MMA_F16BF16_2x1SM_SSISI_SI_fLi128ELi64ELNS4_4UMMA5MajorE0ELSO_0ELNSN_7ScaleInE0ELSP_0EEEEEENS4_6LayoutINS5_IJSC_SC_SC_EEENS5_IJNSA_ILi0EEESU_SU_EEEEENS5_IJNS4_10UnderscoreESX_SX_EEEEENS4_18SM100_TMA_2SM_LOADENS4_14ComposedLayoutINS4_7SwizzleILi3ELi4ELi3EEENS4_18smem_ptr_flag_bitsILi16EEENSS_INS5_IJNSA_ILi8EEESG_EEENS5_IJSG_SC_EEEEEEEvNS4_8identityES10_S1A_vS1B_EENS_8epilogue10collective18CollectiveEpilogueINS1D_23Sm100TmaWarpSpecializedILi3ELi2ELi16ELb1ELb0EEEJNS5_IJSG_SG_SG_EEENS5_IJNSS_ISG_SC_EENSS_INS5_IJNSA_ILi16EEESB_EEENS5_IJSC_NSA_ILi32EEEEEEEEEEESI_SJ_SI_SJ_NS1D_6fusion15FusionCallbacksIS1H_NS1Q_13LinCombEltActINS1D_6thread4SiLuESI_fSI_fLNS_15FloatRoundStyleE2EEES1I_S1P_JEEENS4_5SM1004TMEM4LOAD26SM100_TMEM_LOAD_32dp32b16xENS4_13SM90_TMA_LOADENS11_INS12_ILi1ELi4ELi3EEES15_NSS_INS5_IJS16_S1K_EEENS5_IJS1K_SC_EEEEEEENS4_39AutoVectorizingCopyWithAssumedAlignmentILi128EEENS4_14SM90_TMA_STOREES27_S29_S29_EEEvvEEEEvNT_6ParamsE)
        .other          _ZN7cutlass13device_kernelINS_4gemm6kernel13GemmUniversalIN4cute5tupleIJiiiiEEENS1_10collective13CollectiveMmaINS1_35MainloopSm100TmaUmmaWarpSpecializedILi17ELi2ELi4ENS5_IJNS4_1CILi2EEENSA_ILi1EEESC_EEEEENS5_IJNSA_ILi128EEENSA_ILi64EEESG_EEENS_10bfloat16_tENS5_IJlSC_lEEESI_SJ_NS4_8TiledMMAINS4_8MMA_AtomIJNS4_26SM100_MMA_F16BF16_2x1SM_SSISI_SI_fLi128ELi64ELNS4_4UMMA5MajorE0ELSO_0ELNSN_7ScaleInE0ELSP_0EEEEEENS4_6LayoutINS5_IJSC_SC_SC_EEENS5_IJNSA_ILi0EEESU_SU_EEEEENS5_IJNS4_10UnderscoreESX_SX_EEEEENS4_18SM100_TMA_2SM_LOADENS4_14ComposedLayoutINS4_7SwizzleILi3ELi4ELi3EEENS4_18smem_ptr_flag_bitsILi16EEENSS_INS5_IJNSA_ILi8EEESG_EEENS5_IJSG_SC_EEEEEEEvNS4_8identityES10_S1A_vS1B_EENS_8epilogue10collective18CollectiveEpilogueINS1D_23Sm100TmaWarpSpecializedILi3ELi2ELi16ELb1ELb0EEEJNS5_IJSG_SG_SG_EEENS5_IJNSS_ISG_SC_EENSS_INS5_IJNSA_ILi16EEESB_EEENS5_IJSC_NSA_ILi32EEEEEEEEEEESI_SJ_SI_SJ_NS1D_6fusion15FusionCallbacksIS1H_NS1Q_13LinCombEltActINS1D_6thread4SiLuESI_fSI_fLNS_15FloatRoundStyleE2EEES1I_S1P_JEEENS4_5SM1004TMEM4LOAD26SM100_TMEM_LOAD_32dp32b16xENS4_13SM90_TMA_LOADENS11_INS12_ILi1ELi4ELi3EEES15_NSS_INS5_IJS16_S1K_EEENS5_IJS1K_SC_EEEEEEENS4_39AutoVectorizingCopyWithAssumedAlignmentILi128EEENS4_14SM90_TMA_STOREES27_S29_S29_EEEvvEEEEvNT_6ParamsE,@"STO_CUDA_ENTRY STV_DEFAULT"
_ZN7cutlass13device_kernelINS_4gemm6kernel13GemmUniversalIN4cute5tupleIJiiiiEEENS1_10collective13CollectiveMmaINS1_35MainloopSm100TmaUmmaWarpSpecializedILi17ELi2ELi4ENS5_IJNS4_1CILi2EEENSA_ILi1EEESC_EEEEENS5_IJNSA_ILi128EEENSA_ILi64EEESG_EEENS_10bfloat16_tENS5_IJlSC_lEEESI_SJ_NS4_8TiledMMAINS4_8MMA_AtomIJNS4_26SM100_MMA_F16BF16_2x1SM_SSISI_SI_fLi128ELi64ELNS4_4UMMA5MajorE0ELSO_0ELNSN_7ScaleInE0ELSP_0EEEEEENS4_6LayoutINS5_IJSC_SC_SC_EEENS5_IJNSA_ILi0EEESU_SU_EEEEENS5_IJNS4_10UnderscoreESX_SX_EEEEENS4_18SM100_TMA_2SM_LOADENS4_14ComposedLayoutINS4_7SwizzleILi3ELi4ELi3EEENS4_18smem_ptr_flag_bitsILi16EEENSS_INS5_IJNSA_ILi8EEESG_EEENS5_IJSG_SC_EEEEEEEvNS4_8identityES10_S1A_vS1B_EENS_8epilogue10collective18CollectiveEpilogueINS1D_23Sm100TmaWarpSpecializedILi3ELi2ELi16ELb1ELb0EEEJNS5_IJSG_SG_SG_EEENS5_IJNSS_ISG_SC_EENSS_INS5_IJNSA_ILi16EEESB_EEENS5_IJSC_NSA_ILi32EEEEEEEEEEESI_SJ_SI_SJ_NS1D_6fusion15FusionCallbacksIS1H_NS1Q_13LinCombEltActINS1D_6thread4SiLuESI_fSI_fLNS_15FloatRoundStyleE2EEES1I_S1P_JEEENS4_5SM1004TMEM4LOAD26SM100_TMEM_LOAD_32dp32b16xENS4_13SM90_TMA_LOADENS11_INS12_ILi1ELi4ELi3EEES15_NSS_INS5_IJS16_S1K_EEENS5_IJS1K_SC_EEEEEEENS4_39AutoVectorizingCopyWithAssumedAlignmentILi128EEENS4_14SM90_TMA_STOREES27_S29_S29_EEEvvEEEEvNT_6ParamsE:
[----:B------:R-:W1:Y:S01]  /*0000*/  LDC R1, c[0x0][0x37c] ;  /* 0x0000df00ff017b82 */ /* 0x000e620000000800 */
[----:B------:R-:W2:Y:S01]  /*0010*/  S2R R110, SR_TID.X ;  /* 0x00000000006e7919 */ /* 0x000ea20000002100 */
[----:B------:R-:W3:Y:S06]  /*0020*/  LDCU.64 UR10, c[0x0][0x890] ;  /* 0x00011200ff0a77ac */ /* 0x000eec0008000a00 */
[----:B------:R-:W4:Y:S01]  /*0030*/  S2UR UR6, SR_CgaCtaId ;  /* 0x00000000000679c3 */ /* 0x000f220000008800 */
[----:B------:R-:W-:Y:S02]  /*0040*/  PRMT R79, RZ, 0x7610, R79 ;  /* 0x00007610ff4f7816 */ /* 0x000fe4000000004f */
[----:B------:R-:W-:Y:S01]  /*0050*/  ELECT P0, URZ, PT ;  /* 0x0000000000ff782f */ /* 0x000fe20003800000 */
[----:B------:R-:W1:Y:S01]  /*0060*/  LDCU.64 UR38, c[0x0][0x358] ;  /* 0x00006b00ff2677ac */ /* 0x000e620008000a00 */
[----:B---3--:R-:W-:-:S04]  /*0070*/  UISETP.NE.U32.AND UP2, UPT, UR10, URZ, UPT ;  /* 0x000000ff0a00728c */ /* 0x008fc8000bf45070 */
[----:B------:R-:W-:Y:S02]  /*0080*/  UISETP.NE.AND.EX UP2, UPT, UR11, URZ, UPT, UP2 ;  /* 0x000000ff0b00728c */ /* 0x000fe4000bf45320 */
[----:B----4-:R-:W-:Y:S02]  /*0090*/  ULOP3.LUT UR5, UR6, 0x1, URZ, 0xc0, !UPT ;  /* 0x0000000106057892 */ /* 0x010fe4000f8ec0ff */
[----:B------:R-:W-:Y:S01]  /*00a0*/  ULOP3.LUT UR4, UR6, 0x1, URZ, 0x3c, !UPT ;  /* 0x0000000106047892 */ /* 0x000fe2000f8e3cff */
[----:B--2---:R-:W-:-:S05]  /*00b0*/  SHF.R.U32.HI R111, RZ, 0x5, R110 ;  /* 0x00000005ff6f7819 */ /* 0x004fca000001166e */
[----:B------:R-:W2:Y:S02]  /*00c0*/  SHFL.IDX PT, R0, R111, RZ, 0x1f ;  /* 0x00001fff6f007589 */ /* 0x000ea400000e0000 */
[----:B--2---:R-:W-:Y:S01]  /*00d0*/  R2UR UR12, R0 ;  /* 0x00000000000c72ca */ /* 0x004fe200000e0000 */
[----:B-1----:R-:W-:Y:S05]  /*00e0*/  BRA.U UP2, `(.L_x_0) ;  /* 0x00000001022c7547 */ /* 0x002fea000b800000 */
[----:B------:R-:W1:Y:S02]  /*00f0*/  LDCU.64 UR8, c[0x0][0x888] ;  /* 0x00011100ff0877ac */ /* 0x000e640008000a00 */
[----:B-1----:R-:W-:-:S04]  /*0100*/  UISETP.NE.U32.AND UP0, UPT, UR8, URZ, UPT ;  /* 0x000000ff0800728c */ /* 0x002fc8000bf05070 */
[----:B------:R-:W-:-:S09]  /*0110*/  UISETP.NE.AND.EX UP0, UPT, UR9, URZ, UPT, UP0 ;  /* 0x000000ff0900728c */ /* 0x000fd2000bf05300 */
[----:B------:R-:W-:Y:S05]  /*0120*/  BRA.U !UP0, `(.L_x_1) ;  /* 0x0000000108107547 */ /* 0x000fea000b800000 */
[----:B------:R-:W1:Y:S02]  /*0130*/  LDC.64 R58, c[0x0][0x888] ;  /* 0x00022200ff3a7b82 */ /* 0x000e640000000a00 */
[----:B-1----:R1:W5:Y:S01]  /*0140*/  LDG.E R58, desc[UR38][R58.64] ;  /* 0x000000263a3a7981 */ /* 0x002362000c1e1900 */
[----:B------:R-:W-:Y:S01]  /*0150*/  HFMA2 R79, -RZ, RZ, 0, 5.9604644775390625e-08 ;  /* 0x00000001ff4f7431 */ /* 0x000fe200000001ff */
[----:B------:R-:W-:Y:S05]  /*0160*/  BRA `(.L_x_0) ;  /* 0x00000000000c7947 */ /* 0x000fea0003800000 */
.L_x_1:
[----:B------:R-:W1:Y:S01]  /*0170*/  LDCU UR7, c[0x0][0x880] ;  /* 0x00011000ff0777ac */ /* 0x000e620008000800 */
[----:B------:R-:W-:Y:S01]  /*0180*/  HFMA2 R79, -RZ, RZ, 0, 5.9604644775390625e-08 ;  /* 0x00000001ff4f7431 */ /* 0x000fe200000001ff */
[----:B-1----:R-:W-:Y:S02]  /*0190*/  MOV R58, UR7 ;  /* 0x00000007003a7c02 */ /* 0x002fe40008000f00 */
.L_x_0:
[----:B------:R-:W2:Y:S02]  /*01a0*/  LDCU.64 UR8, c[0x0][0x8b0] ;  /* 0x00011600ff0877ac */ /* 0x000ea40008000a00 */
[----:B--2---:R-:W-:-:S04]  /*01b0*/  UISETP.NE.U32.AND UP0, UPT, UR8, URZ, UPT ;  /* 0x000000ff0800728c */ /* 0x004fc8000bf05070 */
[----:B------:R-:W-:-:S09]  /*01c0*/  UISETP.NE.AND.EX UP0, UPT, UR9, URZ, UPT, UP0 ;  /* 0x000000ff0900728c */ /* 0x000fd2000bf05300 */
[----:B------:R-:W-:Y:S05]  /*01d0*/  BRA.U UP0, `(.L_x_2) ;  /* 0x0000000100247547 */ /* 0x000fea000b800000 */
[----:B------:R-:W2:Y:S02]  /*01e0*/  LDCU.64 UR8, c[0x0][0x8a8] ;  /* 0x00011500ff0877ac */ /* 0x000ea40008000a00 */
[----:B--2---:R-:W-:-:S04]  /*01f0*/  UISETP.NE.U32.AND UP0, UPT, UR8, URZ, UPT ;  /* 0x000000ff0800728c */ /* 0x004fc8000bf05070 */
[----:B------:R-:W-:-:S09]  /*0200*/  UISETP.NE.AND.EX UP0, UPT, UR9, URZ, UPT, UP0 ;  /* 0x000000ff0900728c */ /* 0x000fd2000bf05300 */
[----:B------:R-:W-:Y:S05]  /*0210*/  BRA.U !UP0, `(.L_x_3) ;  /* 0x00000001080c7547 */ /* 0x000fea000b800000 */
[----:B------:R-:W2:Y:S02]  /*0220*/  LDC.64 R2, c[0x0][0x8a8] ;  /* 0x00022a00ff027b82 */ /* 0x000ea40000000a00 */
[----:B--2---:R2:W5:Y:S01]  /*0230*/  LDG.E R39, desc[UR38][R2.64] ;  /* 0x0000002602277981 */ /* 0x004562000c1e1900 */
[----:B------:R-:W-:Y:S05]  /*0240*/  BRA `(.L_x_2) ;  /* 0x0000000000087947 */ /* 0x000fea0003800000 */
.L_x_3:
[----:B------:R-:W2:Y:S02]  /*0250*/  LDCU UR7, c[0x0][0x8a0] ;  /* 0x00011400ff0777ac */ /* 0x000ea40008000800 */
[----:B--2---:R-:W-:Y:S02]  /*0260*/  MOV R39, UR7 ;  /* 0x0000000700277c02 */ /* 0x004fe40008000f00 */
.L_x_2:
[----:B------:R-:W-:Y:S01]  /*0270*/  IMAD.U32 R0, RZ, RZ, UR12 ;  /* 0x0000000cff007e24 */ /* 0x000fe2000f8e00ff */
[----:B------:R-:W-:Y:S04]  /*0280*/  BSSY.RECONVERGENT B0, `(.L_x_4) ;  /* 0x000000c000007945 */ /* 0x000fe80003800200 */
[C---:B------:R-:W-:Y:S02]  /*0290*/  ISETP.NE.OR P2, PT, R0.reuse, 0x1, !P0 ;  /* 0x000000010000780c */ /* 0x040fe40004745670 */
[----:B------:R-:W-:-:S11]  /*02a0*/  ISETP.NE.OR P1, PT, R0, 0x3, !P0 ;  /* 0x000000030000780c */ /* 0x000fd60004725670 */
[----:B------:R-:W-:Y:S05]  /*02b0*/  @P2 BRA `(.L_x_5) ;  /* 0x0000000000202947 */ /* 0x000fea0003800000 */
[----:B------:R-:W3:Y:S02]  /*02c0*/  LDCU.64 UR8, c[0x0][0x348] ;  /* 0x00006900ff0877ac */ /* 0x000ee40008000a00 */
[----:B---3--:R-:W-:Y:S02]  /*02d0*/  UIADD3 UR14, UP1, UPT, UR8, 0x80, URZ ;  /* 0x00000080080e7890 */ /* 0x008fe4000ff3e0ff */
[----:B------:R-:W-:Y:S02]  /*02e0*/  UIADD3 UR8, UP0, UPT, UR8, 0x180, URZ ;  /* 0x0000018008087890 */ /* 0x000fe4000ff1e0ff */
[----:B------:R-:W-:Y:S02]  /*02f0*/  UIADD3.X UR15, UPT, UPT, URZ, UR9, URZ, UP1, !UPT ;  /* 0x00000009ff0f7290 */ /* 0x000fe40008ffe4ff */
[----:B------:R-:W-:-:S07]  /*0300*/  UIADD3.X UR9, UPT, UPT, URZ, UR9, URZ, UP0, !UPT ;  /* 0x00000009ff097290 */ /* 0x000fce00087fe4ff */
[----:B------:R3:W-:Y:S02]  /*0310*/  UTMACCTL.PF [UR14] ;  /* 0x000000000e0079b9 */ /* 0x0007e40008040000 */
[----:B------:R3:W-:Y:S02]  /*0320*/  UTMACCTL.PF [UR8] ;  /* 0x00000000080079b9 */ /* 0x0007e40008040000 */
[----:B---3--:R-:W-:Y:S01]  /*0330*/  NOP ;  /* 0x0000000000007918 */ /* 0x008fe20000000000 */
.L_x_5:
[----:B------:R-:W-:Y:S05]  /*0340*/  BSYNC.RECONVERGENT B0 ;  /* 0x0000000000007941 */ /* 0x000fea0003800200 */
.L_x_4:
[----:B------:R-:W-:Y:S04]  /*0350*/  BSSY.RECONVERGENT B0, `(.L_x_6) ;  /* 0x000000a000007945 */ /* 0x000fe80003800200 */
        /* <DEDUP_REMOVED lines=9> */
.L_x_7:
[----:B------:R-:W-:Y:S05]  /*03f0*/  BSYNC.RECONVERGENT B0 ;  /* 0x0000000000007941 */ /* 0x000fea0003800200 */
.L_x_6:
[----:B------:R-:W3:Y:S01]  /*0400*/  LDCU.64 UR8, c[0x0][0x888] ;  /* 0x00011100ff0877ac */ /* 0x000ee20008000a00 */
[----:B------:R-:W-:Y:S02]  /*0410*/  UISETP.EQ.U32.AND UP1, UPT, UR10, URZ, UPT ;  /* 0x000000ff0a00728c */ /* 0x000fe4000bf22070 */
[----:B------:R-:W-:Y:S02]  /*0420*/  UPLOP3.LUT UP5, UPT, UPT, UPT, UPT, 0x40, 0x4 ;  /* 0x000000000004789c */ /* 0x000fe40003fae870 */
[----:B---3--:R-:W-:-:S04]  /*0430*/  UISETP.NE.U32.AND UP0, UPT, UR8, URZ, UPT ;  /* 0x000000ff0800728c */ /* 0x008fc8000bf05070 */
[----:B------:R-:W-:-:S04]  /*0440*/  UISETP.NE.AND.EX UP0, UPT, UR9, URZ, UPT, UP0 ;  /* 0x000000ff0900728c */ /* 0x000fc8000bf05300 */
[----:B------:R-:W-:-:S04]  /*0450*/  UISETP.EQ.OR.EX UP3, UPT, UR11, URZ, !UP0, UP1 ;  /* 0x000000ff0b00728c */ /* 0x000fc8000c762710 */
[----:B------:R-:W-:-:S05]  /*0460*/  UP2UR UR41, UPR, URZ, 0x8 ;  /* 0x00000008ff297883 */ /* 0x000fca0008000000 */
[----:B------:R-:W-:Y:S07]  /*0470*/  BRA.U !UP3, `(.L_x_8) ;  /* 0x000000010b147547 */ /* 0x000fee000b800000 */
[----:B------:R-:W-:Y:S01]  /*0480*/  PLOP3.LUT P2, PT, PT, PT, UP2, 0x80, 0x8 ;  /* 0x000000000008781c */ /* 0x000fe20003f4f028 */
[----:B------:R-:W-:-:S12]  /*0490*/  UPLOP3.LUT UP5, UPT, UPT, UPT, UP0, 0x40, 0x4 ;  /* 0x000000000004789c */ /* 0x000fd80003fae800 */
[----:B-----5:R-:W-:-:S13]  /*04a0*/  @!P2 FSETP.EQ.AND P1, PT, R58, RZ, PT ;  /* 0x000000ff3a00a20b */ /* 0x020fda0003f22000 */
[----:B------:R-:W-:Y:S01]  /*04b0*/  @!P2 VOTEU.ANY UP1, P1 ;  /* 0x0000000000ffa886 */ /* 0x000fe20000820100 */
[----:B------:R-:W-:-:S11]  /*04c0*/  @!UP2 UPLOP3.LUT UP5, UPT, UPT, UPT, UP1, 0x80, 0x8 ;  /* 0x000000000008a89c */ /* 0x000fd60003faf010 */
.L_x_8:
[----:B------:R-:W3:Y:S01]  /*04d0*/  SHFL.IDX PT, R0, R111, RZ, 0x1f ;  /* 0x00001fff6f007589 */ /* 0x000ee200000e0000 */
[----:B------:R-:W-:-:S04]  /*04e0*/  UISETP.NE.AND UP1, UPT, UR12, 0x2, UPT ;  /* 0x000000020c00788c */ /* 0x000fc8000bf25270 */
[----:B------:R-:W-:Y:S02]  /*04f0*/  UISETP.EQ.AND UP2, UPT, UR5, URZ, !UP1 ;  /* 0x000000ff0500728c */ /* 0x000fe4000cf42270 */
[----:B------:R-:W-:-:S04]  /*0500*/  USEL UR7, URZ, 0x1, UP1 ;  /* 0x00000001ff077887 */ /* 0x000fc80008800000 */
[----:B------:R-:W-:Y:S02]  /*0510*/  PLOP3.LUT P5, PT, P0, PT, UP2, 0x80, 0x8 ;  /* 0x000000000008781c */ /* 0x000fe400007af028 */
[----:B---3--:R-:W-:-:S13]  /*0520*/  ISETP.NE.AND P1, PT, R0, RZ, PT ;  /* 0x000000ff0000720c */ /* 0x008fda0003f25270 */
[----:B------:R-:W-:Y:S05]  /*0530*/  @P1 BRA `(.L_x_9) ;  /* 0x0000000000b81947 */ /* 0x000fea0003800000 */
[----:B------:R-:W-:Y:S01]  /*0540*/  ELECT P1, URZ, PT ;  /* 0x0000000000ff782f */ /* 0x000fe20003820000 */
[----:B------:R-:W-:-:S12]  /*0550*/  BSSY.RECONVERGENT B0, `(.L_x_9) ;  /* 0x000002c000007945 */ /* 0x000fd80003800200 */
[----:B------:R-:W-:Y:S05]  /*0560*/  @!P1 BRA `(.L_x_10) ;  /* 0x0000000000a89947 */ /* 0x000fea0003800000 */
[----:B------:R-:W-:Y:S01]  /*0570*/  UMOV UR9, 0x400 ;  /* 0x0000040000097882 */ /* 0x000fe20000000000 */
[----:B------:R-:W-:Y:S01]  /*0580*/  UMOV UR8, 0x1 ;  /* 0x0000000100087882 */ /* 0x000fe20000000000 */
[----:B------:R-:W-:Y:S02]  /*0590*/  ULEA UR9, UR6, UR9, 0x18 ;  /* 0x0000000906097291 */ /* 0x000fe4000f8ec0ff */
[----:B------:R-:W-:-:S04]  /*05a0*/  UIADD3 UR10, UPT, UPT, -UR8, 0x100000, URZ ;  /* 0x00100000080a7890 */ /* 0x000fc8000fffe1ff */
[----:B------:R-:W-:Y:S02]  /*05b0*/  USHF.L.U32 UR11, UR10, 0xb, URZ ;  /* 0x0000000b0a0b7899 */ /* 0x000fe400080006ff */
[----:B------:R-:W-:Y:S01]  /*05c0*/  USHF.L.U32 UR10, UR10, 0x1, URZ ;  /* 0x000000010a0a7899 */ /* 0x000fe200080006ff */
[----:B------:R-:W3:Y:S11]  /*05d0*/  FENCE.VIEW.ASYNC.S ;  /* 0x00000000000073c6 */ /* 0x000ef60000000000 */
[----:B---3--:R3:W4:Y:S01]  /*05e0*/  SYNCS.EXCH.64 URZ, [UR9], UR10 ;  /* 0x0000000a09ff75b2 */ /* 0x0087220008000100 */
[----:B------:R3:W1:Y:S01]  /*05f0*/  SYNCS.EXCH.64 URZ, [UR9+0x88], UR10 ;  /* 0x0000880a09ff75b2 */ /* 0x0006620008000100 */
        /* <DEDUP_REMOVED lines=31> */
[----:B------:R3:W1:Y:S02]  /*07f0*/  SYNCS.EXCH.64 URZ, [UR9+0x108], UR10 ;  /* 0x0001080a09ff75b2 */ /* 0x0006640008000100 */
[----:B---34-:R-:W-:Y:S01]  /*0800*/  NOP ;  /* 0x0000000000007918 */ /* 0x018fe20000000000 */
.L_x_10:
[----:B------:R-:W-:Y:S05]  /*0810*/  BSYNC.RECONVERGENT B0 ;  /* 0x0000000000007941 */ /* 0x000fea0003800200 */
.L_x_9:
[----:B------:R-:W3:Y:S01]  /*0820*/  SHFL.IDX PT, R0, R111, RZ, 0x1f ;  /* 0x00001fff6f007589 */ /* 0x000ee200000e0000 */
[----:B------:R-:W-:Y:S01]  /*0830*/  NOP ;  /* 0x0000000000007918 */ /* 0x000fe20000000000 */
[----:B---3--:R-:W-:-:S13]  /*0840*/  ISETP.NE.AND P1, PT, R0, 0x1, PT ;  /* 0x000000010000780c */ /* 0x008fda0003f25270 */
[----:B------:R-:W-:Y:S05]  /*0850*/  @P1 BRA `(.L_x_11) ;  /* 0x00000000004c1947 */ /* 0x000fea0003800000 */
[----:B------:R-:W-:Y:S01]  /*0860*/  UMOV UR10, 0x400 ;  /* 0x00000400000a7882 */ /* 0x000fe20000000000 */
[----:B------:R-:W-:Y:S01]  /*0870*/  UMOV UR9, 0x20 ;  /* 0x0000002000097882 */ /* 0x000fe20000000000 */
[----:B------:R-:W-:Y:S01]  /*0880*/  UMOV UR8, 0x80 ;  /* 0x0000008000087882 */ /* 0x000fe20000000000 */
[----:B------:R-:W-:Y:S02]  /*0890*/  ULEA UR10, UR6, UR10, 0x18 ;  /* 0x0000000a060a7291 */ /* 0x000fe4000f8ec0ff */
[----:B------:R-:W-:-:S04]  /*08a0*/  UIADD3 UR14, UPT, UPT, -UR9, 0x100000, URZ ;  /* 0x00100000090e7890 */ /* 0x000fc8000fffe1ff */
[----:B------:R-:W-:Y:S02]  /*08b0*/  USHF.L.U32 UR15, UR14, 0xb, URZ ;  /* 0x0000000b0e0f7899 */ /* 0x000fe400080006ff */
[----:B------:R-:W-:Y:S02]  /*08c0*/  USHF.L.U32 UR14, UR14, 0x1, URZ ;  /* 0x000000010e0e7899 */ /* 0x000fe400080006ff */
[----:B------:R-:W-:-:S04]  /*08d0*/  UIADD3 UR8, UPT, UPT, -UR8, 0x100000, URZ ;  /* 0x0010000008087890 */ /* 0x000fc8000fffe1ff */
[----:B------:R-:W-:Y:S02]  /*08e0*/  USHF.L.U32 UR9, UR8, 0xb, URZ ;  /* 0x0000000b08097899 */ /* 0x000fe400080006ff */
[----:B------:R-:W-:Y:S01]  /*08f0*/  USHF.L.U32 UR8, UR8, 0x1, URZ ;  /* 0x0000000108087899 */ /* 0x000fe200080006ff */
[----:B------:R-:W-:Y:S01]  /*0900*/  ELECT P1, URZ, PT ;  /* 0x0000000000ff782f */ /* 0x000fe20003820000 */
[----:B------:R-:W3:Y:S02]  /*0910*/  FENCE.VIEW.ASYNC.S ;  /* 0x00000000000073c6 */ /* 0x000ee40000000000 */
[----:B---3--:R3:W4:Y:S08]  /*0920*/  SYNCS.EXCH.64 URZ, [UR10+0x110], UR14 ;  /* 0x0001100e0aff75b2 */ /* 0x0087300008000100 */
[----:B------:R3:W1:Y:S01]  /*0930*/  SYNCS.EXCH.64 URZ, [UR10+0x128], UR8 ;  /* 0x000128080aff75b2 */ /* 0x0006620008000100 */
[----:B------:R3:W1:Y:S01]  /*0940*/  SYNCS.EXCH.64 URZ, [UR10+0x118], UR14 ;  /* 0x0001180e0aff75b2 */ /* 0x0006620008000100 */
[----:B------:R3:W1:Y:S01]  /*0950*/  SYNCS.EXCH.64 URZ, [UR10+0x130], UR8 ;  /* 0x000130080aff75b2 */ /* 0x0006620008000100 */
[----:B------:R3:W1:Y:S01]  /*0960*/  SYNCS.EXCH.64 URZ, [UR10+0x120], UR14 ;  /* 0x0001200e0aff75b2 */ /* 0x0006620008000100 */
[----:B------:R3:W1:Y:S01]  /*0970*/  SYNCS.EXCH.64 URZ, [UR10+0x138], UR8 ;  /* 0x000138080aff75b2 */ /* 0x0006620008000100 */
[----:B------:R-:W-:Y:S01]  /*0980*/  NOP ;  /* 0x0000000000007918 */ /* 0x000fe20000000000 */
.L_x_11:
[----:B------:R-:W2:Y:S01]  /*0990*/  SHFL.IDX PT, R0, R111, RZ, 0x1f ;  /* 0x00001fff6f007589 */ /* 0x000ea200000e0000 */
[----:B------:R-:W-:Y:S01]  /*09a0*/  NOP ;  /* 0x0000000000007918 */ /* 0x000fe20000000000 */
[----:B--2---:R-:W-:-:S13]  /*09b0*/  ISETP.NE.AND P1, PT, R0, 0x3, PT ;  /* 0x000000030000780c */ /* 0x004fda0003f25270 */
[----:B------:R-:W-:Y:S05]  /*09c0*/  @P1 BRA `(.L_x_12) ;  /* 0x00000000002c1947 */ /* 0x000fea0003800000 */
[----:B---3--:R-:W-:Y:S01]  /*09d0*/  UMOV UR9, 0x400 ;  /* 0x0000040000097882 */ /* 0x008fe20000000000 */
[----:B------:R-:W-:Y:S01]  /*09e0*/  UMOV UR8, 0x20 ;  /* 0x0000002000087882 */ /* 0x000fe20000000000 */
[----:B------:R-:W-:Y:S02]  /*09f0*/  ULEA UR9, UR6, UR9, 0x18 ;  /* 0x0000000906097291 */ /* 0x000fe4000f8ec0ff */
[----:B------:R-:W-:-:S04]  /*0a00*/  UIADD3 UR10, UPT, UPT, -UR8, 0x100000, URZ ;  /* 0x00100000080a7890 */ /* 0x000fc8000fffe1ff */
[----:B------:R-:W-:Y:S02]  /*0a10*/  USHF.L.U32 UR11, UR10, 0xb, URZ ;  /* 0x0000000b0a0b7899 */ /* 0x000fe400080006ff */
[----:B------:R-:W-:Y:S01]  /*0a20*/  USHF.L.U32 UR10, UR10, 0x1, URZ ;  /* 0x000000010a0a7899 */ /* 0x000fe200080006ff */
[----:B------:R-:W-:Y:S01]  /*0a30*/  ELECT P1, URZ, PT ;  /* 0x0000000000ff782f */ /* 0x000fe20003820000 */
[----:B------:R-:W2:Y:S10]  /*0a40*/  FENCE.VIEW.ASYNC.S ;  /* 0x00000000000073c6 */ /* 0x000eb40000000000 */
[----:B--2---:R2:W3:Y:S01]  /*0a50*/  SYNCS.EXCH.64 URZ, [UR9+0x140], UR10 ;  /* 0x0001400a09ff75b2 */ /* 0x0044e20008000100 */
[----:B------:R2:W1:Y:S01]  /*0a60*/  SYNCS.EXCH.64 URZ, [UR9+0x148], UR10 ;  /* 0x0001480a09ff75b2 */ /* 0x0004620008000100 */
[----:B------:R-:W-:Y:S01]  /*0a70*/  NOP ;  /* 0x0000000000007918 */ /* 0x000fe20000000000 */
.L_x_12:
[----:B------:R-:W4:Y:S01]  /*0a80*/  SHFL.IDX PT, R0, R111, RZ, 0x1f ;  /* 0x00001fff6f007589 */ /* 0x000f2200000e0000 */
[----:B------:R-:W-:Y:S01]  /*0a90*/  NOP ;  /* 0x0000000000007918 */ /* 0x000fe20000000000 */
[----:B----4-:R-:W-:-:S13]  /*0aa0*/  ISETP.NE.AND P1, PT, R0, 0x4, PT ;  /* 0x000000040000780c */ /* 0x010fda0003f25270 */
[----:B------:R-:W-:Y:S05]  /*0ab0*/  @P1 BRA `(.L_x_13) ;  /* 0x0000000000481947 */ /* 0x000fea0003800000 */
[----:B--23--:R-:W-:Y:S01]  /*0ac0*/  UMOV UR10, 0x1a0 ;  /* 0x000001a0000a7882 */ /* 0x00cfe20000000000 */
[----:B------:R-:W-:Y:S01]  /*0ad0*/  UMOV UR9, 0x400 ;  /* 0x0000040000097882 */ /* 0x000fe20000000000 */
[----:B------:R-:W-:Y:S01]  /*0ae0*/  USEL UR10, UR10, 0x1e0, UP5 ;  /* 0x000001e00a0a7887 */ /* 0x000fe2000a800000 */
        /* <DEDUP_REMOVED lines=9> */
[----:B------:R-:W2:Y:S02]  /*0b80*/  FENCE.VIEW.ASYNC.S ;  /* 0x00000000000073c6 */ /* 0x000ea40000000000 */
[----:B--2---:R4:W2:Y:S08]  /*0b90*/  SYNCS.EXCH.64 URZ, [UR9+0x150], UR14 ;  /* 0x0001500e09ff75b2 */ /* 0x0048b00008000100 */
[----:B------:R4:W3:Y:S01]  /*0ba0*/  SYNCS.EXCH.64 URZ, [UR9+0x160], UR10 ;  /* 0x0001600a09ff75b2 */ /* 0x0008e20008000100 */
[----:B------:R4:W1:Y:S01]  /*0bb0*/  SYNCS.EXCH.64 URZ, [UR9+0x158], UR14 ;  /* 0x0001580e09ff75b2 */ /* 0x0008620008000100 */
[----:B------:R4:W1:Y:S02]  /*0bc0*/  SYNCS.EXCH.64 URZ, [UR9+0x168], UR10 ;  /* 0x0001680a09ff75b2 */ /* 0x0008640008000100 */
[----:B----4-:R-:W-:Y:S01]  /*0bd0*/  NOP ;  /* 0x0000000000007918 */ /* 0x010fe20000000000 */
.L_x_13:
[----:B------:R-:W4:Y:S01]  /*0be0*/  SHFL.IDX PT, R0, R111, RZ, 0x1f ;  /* 0x00001fff6f007589 */ /* 0x000f2200000e0000 */
[----:B------:R-:W-:Y:S01]  /*0bf0*/  NOP ;  /* 0x0000000000007918 */ /* 0x000fe20000000000 */
[----:B----4-:R-:W-:-:S13]  /*0c00*/  ISETP.NE.AND P1, PT, R0, 0x5, PT ;  /* 0x000000050000780c */ /* 0x010fda0003f25270 */
[----:B------:R-:W-:Y:S05]  /*0c10*/  @P1 BRA `(.L_x_14) ;  /* 0x0000000000541947 */ /* 0x000fea0003800000 */
[----:B--23--:R-:W-:Y:S01]  /*0c20*/  UMOV UR10, 0x400 ;  /* 0x00000400000a7882 */ /* 0x00cfe20000000000 */
        /* <DEDUP_REMOVED lines=14> */
[----:B------:R4:W1:Y:S01]  /*0d10*/  SYNCS.EXCH.64 URZ, [UR10+0x198], UR8 ;  /* 0x000198080aff75b2 */ /* 0x0008620008000100 */
[----:B------:R4:W1:Y:S01]  /*0d20*/  SYNCS.EXCH.64 URZ, [UR10+0x180], UR14 ;  /* 0x0001800e0aff75b2 */ /* 0x0008620008000100 */
[----:B------:R4:W1:Y:S01]  /*0d30*/  SYNCS.EXCH.64 URZ, [UR10+0x1a0], UR8 ;  /* 0x0001a0080aff75b2 */ /* 0x0008620008000100 */
[----:B------:R4:W1:Y:S01]  /*0d40*/  SYNCS.EXCH.64 URZ, [UR10+0x188], UR14 ;  /* 0x0001880e0aff75b2 */ /* 0x0008620008000100 */
[----:B------:R4:W1:Y:S02]  /*0d50*/  SYNCS.EXCH.64 URZ, [UR10+0x1a8], UR8 ;  /* 0x0001a8080aff75b2 */ /* 0x0008640008000100 */
[----:B----4-:R-:W-:Y:S01]  /*0d60*/  NOP ;  /* 0x0000000000007918 */ /* 0x010fe20000000000 */
.L_x_14:
[----:B------:R-:W4:Y:S01]  /*0d70*/  SHFL.IDX PT, R0, R111, RZ, 0x1f ;  /* 0x00001fff6f007589 */ /* 0x000f2200000e0000 */
[----:B------:R-:W-:Y:S01]  /*0d80*/  ISETP.NE.OR P0, PT, RZ, UR12, !P0 ;  /* 0x0000000cff007c0c */ /* 0x000fe2000c705670 */
[----:B------:R-:W-:Y:S01]  /*0d90*/  NOP ;  /* 0x0000000000007918 */ /* 0x000fe20000000000 */
[----:B----4-:R-:W-:-:S13]  /*0da0*/  ISETP.NE.AND P1, PT, R0, 0x3, PT ;  /* 0x000000030000780c */ /* 0x010fda0003f25270 */
[----:B------:R-:W-:Y:S05]  /*0db0*/  @P1 BRA `(.L_x_15) ;  /* 0x0000000000341947 */ /* 0x000fea0003800000 */
[----:B--23--:R-:W-:Y:S01]  /*0dc0*/  UMOV UR9, 0x400 ;  /* 0x0000040000097882 */ /* 0x00cfe20000000000 */
[----:B------:R-:W-:Y:S01]  /*0dd0*/  UMOV UR8, 0x20 ;  /* 0x0000002000087882 */ /* 0x000fe20000000000 */
[----:B------:R-:W-:Y:S02]  /*0de0*/  ULEA UR9, UR6, UR9, 0x18 ;  /* 0x0000000906097291 */ /* 0x000fe4000f8ec0ff */
[----:B------:R-:W-:-:S04]  /*0df0*/  UIADD3 UR10, UPT, UPT, -UR8, 0x100000, URZ ;  /* 0x00100000080a7890 */ /* 0x000fc8000fffe1ff */
[----:B------:R-:W-:Y:S02]  /*0e00*/  USHF.L.U32 UR11, UR10, 0xb, URZ ;  /* 0x0000000b0a0b7899 */ /* 0x000fe400080006ff */
[----:B------:R-:W-:Y:S01]  /*0e10*/  USHF.L.U32 UR10, UR10, 0x1, URZ ;  /* 0x000000010a0a7899 */ /* 0x000fe200080006ff */
[----:B------:R-:W-:Y:S01]  /*0e20*/  ELECT P1, URZ, PT ;  /* 0x0000000000ff782f */ /* 0x000fe20003820000 */
[----:B------:R-:W2:Y:S10]  /*0e30*/  FENCE.VIEW.ASYNC.S ;  /* 0x00000000000073c6 */ /* 0x000eb40000000000 */
[----:B--2---:R4:W2:Y:S01]  /*0e40*/  SYNCS.EXCH.64 URZ, [UR9+0x1b0], UR10 ;  /* 0x0001b00a09ff75b2 */ /* 0x0048a20008000100 */
[----:B------:R4:W3:Y:S01]  /*0e50*/  SYNCS.EXCH.64 URZ, [UR9+0x1c0], UR10 ;  /* 0x0001c00a09ff75b2 */ /* 0x0008e20008000100 */
[----:B------:R4:W1:Y:S01]  /*0e60*/  SYNCS.EXCH.64 URZ, [UR9+0x1b8], UR10 ;  /* 0x0001b80a09ff75b2 */ /* 0x0008620008000100 */
[----:B------:R4:W1:Y:S02]  /*0e70*/  SYNCS.EXCH.64 URZ, [UR9+0x1c8], UR10 ;  /* 0x0001c80a09ff75b2 */ /* 0x0008640008000100 */
[----:B----4-:R-:W-:Y:S01]  /*0e80*/  NOP ;  /* 0x0000000000007918 */ /* 0x010fe20000000000 */
.L_x_15:
[----:B------:R-:W-:Y:S01]  /*0e90*/  VOTEU.ALL UP1, P0 ;  /* 0x0000000000ff7886 */ /* 0x000fe20000020000 */
[----:B--23--:R-:W2:Y:S01]  /*0ea0*/  LDCU UR9, c[0x0][0x36c] ;  /* 0x00006d80ff0977ac */ /* 0x00cea20008000800 */
[----:B------:R-:W-:Y:S01]  /*0eb0*/  NOP ;  /* 0x0000000000007918 */ /* 0x000fe20000000000 */
[----:B------:R-:W-:Y:S01]  /*0ec0*/  LOP3.LUT R10, R110, 0x1f, RZ, 0xc0, !PT ;  /* 0x0000001f6e0a7812 */ /* 0x000fe200078ec0ff */
[----:B------:R-:W-:Y:S01]  /*0ed0*/  UMOV UR10, 0x20 ;  /* 0x00000020000a7882 */ /* 0x000fe20000000000 */
[----:B------:R-:W-:Y:S01]  /*0ee0*/  @!UP1 UMOV UR8, 0x400 ;  /* 0x0000040000089882 */ /* 0x000fe20000000000 */
[----:B------:R-:W-:-:S04]  /*0ef0*/  @!UP1 UIADD3 UR10, UPT, UPT, -UR10, 0x100000, URZ ;  /* 0x001000000a0a9890 */ /* 0x000fc8000fffe1ff */
[----:B------:R-:W-:Y:S02]  /*0f00*/  @!UP1 USHF.L.U32 UR11, UR10, 0xb, URZ ;  /* 0x0000000b0a0b9899 */ /* 0x000fe400080006ff */
[----:B------:R-:W-:Y:S02]  /*0f10*/  @!UP1 USHF.L.U32 UR10, UR10, 0x1, URZ ;  /* 0x000000010a0a9899 */ /* 0x000fe400080006ff */
[----:B------:R-:W-:Y:S01]  /*0f20*/  @!UP1 ULEA UR8, UR6, UR8, 0x18 ;  /* 0x0000000806089291 */ /* 0x000fe2000f8ec0ff */
[----:B------:R-:W-:Y:S01]  /*0f30*/  VOTEU.ALL UP1, P0 ;  /* 0x0000000000ff7886 */ /* 0x000fe20000020000 */
[----:B------:R-:W-:Y:S01]  /*0f40*/  UISETP.NE.AND UP4, UPT, UR12, URZ, UPT ;  /* 0x000000ff0c00728c */ /* 0x000fe2000bf85270 */
[----:B------:R-:W3:Y:S09]  /*0f50*/  FENCE.VIEW.ASYNC.S ;  /* 0x00000000000073c6 */ /* 0x000ef20000000000 */
[----:B---3--:R3:W4:Y:S01]  /*0f60*/  @!UP1 SYNCS.EXCH.64 URZ, [UR8+0x1d0], UR10 ;  /* 0x0001d00a08ff95b2 */ /* 0x0087220008000100 */
[----:B--2---:R-:W-:-:S09]  /*0f70*/  UISETP.EQ.U32.AND UP1, UPT, UR9, 0x1, UPT ;  /* 0x000000010900788c */ /* 0x004fd2000bf22070 */
[----:B------:R-:W-:Y:S05]  /*0f80*/  BRA.U !UP1, `(.L_x_16) ;  /* 0x0000000109087547 */ /* 0x000fea000b800000 */
[----:B-1--4-:R-:W-:Y:S01]  /*0f90*/  UCGABAR_ARV ;  /* 0x00000000000079c7 */ /* 0x012fe20008000000 */
[----:B------:R-:W-:Y:S05]  /*0fa0*/  BRA `(.L_x_17) ;  /* 0x0000000000047947 */ /* 0x000fea0003800000 */
.L_x_16:
[----:B-1--4-:R-:W-:Y:S01]  /*0fb0*/  NOP ;  /* 0x0000000000007918 */ /* 0x012fe20000000000 */
.L_x_17:
[----:B------:R-:W1:Y:S01]  /*0fc0*/  S2R R18, SR_CTAID.Y ;  /* 0x0000000000127919 */ /* 0x000e620000002600 */
[----:B------:R-:W-:-:S05]  /*0fd0*/  CS2R.32 R78, SR_CgaSize ;  /* 0x00000000004e7805 */ /* 0x000fca0000008a00 */
[----:B------:R-:W-:-:S05]  /*0fe0*/  IMAD R78, R78, -0xa0, RZ ;  /* 0xffffff604e4e7824 */ /* 0x000fca00078e02ff */
[----:B---3--:R-:W-:-:S14]  /*0ff0*/  R2UR UR8, R78 ;  /* 0x000000004e0872ca */ /* 0x008fdc00000e0000 */
[----:B------:R-:W2:Y:S01]  /*1000*/  LDCU UR8, c[0x0][UR8+0x2b4] ;  /* 0x00005680080877ac */ /* 0x000ea20008000800 */
[----:B------:R-:W-:-:S05]  /*1010*/  CS2R.32 R0, SR_CgaSize ;  /* 0x0000000000007805 */ /* 0x000fca0000008a00 */
[----:B------:R-:W-:-:S06]  /*1020*/  IMAD R0, R0, -0xa0, RZ ;  /* 0xffffff6000007824 */ /* 0x000fcc00078e02ff */
[----:B------:R-:W3:Y:S01]  /*1030*/  LDC R0, c[0x0][R0+0x2a4] ;  /* 0x0000a90000007b82 */ /* 0x000ee20000000800 */
[----:B------:R-:W-:Y:S01]  /*1040*/  PRMT R8, RZ, 0x7610, R8 ;  /* 0x00007610ff087816 */ /* 0x000fe20000000008 */
[----:B------:R-:W4:Y:S01]  /*1050*/  S2R R11, SR_CTAID.X ;  /* 0x00000000000b7919 */ /* 0x000f220000002500 */
[----:B------:R-:W-:-:S05]  /*1060*/  CS2R.32 R78, SR_CgaSize ;  /* 0x00000000004e7805 */ /* 0x000fca0000008a00 */
[----:B------:R-:W-:-:S05]  /*1070*/  IMAD R78, R78, -0xa0, RZ ;  /* 0xffffff604e4e7824 */ /* 0x000fca00078e02ff */
[----:B------:R-:W-:-:S14]  /*1080*/  R2UR UR9, R78 ;  /* 0x000000004e0972ca */ /* 0x000fdc00000e0000 */
[----:B------:R-:W3:Y:S01]  /*1090*/  LDCU UR9, c[0x0][UR9+0x2b0] ;  /* 0x00005600090977ac */ /* 0x000ee20008000800 */
[----:B------:R-:W-:Y:S01]  /*10a0*/  UISETP.NE.AND UP2, UPT, UR12, 0x2, UPT ;  /* 0x000000020c00788c */ /* 0x000fe2000bf45270 */
[----:B------:R-:W2:Y:S01]  /*10b0*/  LDC R9, c[0x0][0xb24] ;  /* 0x0002c900ff097b82 */ /* 0x000ea20000000800 */
[----:B------:R-:W-:-:S05]  /*10c0*/  CS2R.32 R2, SR_CgaSize ;  /* 0x0000000000027805 */ /* 0x000fca0000008a00 */
[----:B------:R-:W-:-:S06]  /*10d0*/  IMAD R2, R2, -0xa0, RZ ;  /* 0xffffff6002027824 */ /* 0x000fcc00078e02ff */
[----:B------:R-:W3:Y:S08]  /*10e0*/  LDC R2, c[0x0][R2+0x2a0] ;  /* 0x0000a80002027b82 */ /* 0x000ef00000000800 */
[----:B------:R-:W3:Y:S01]  /*10f0*/  LDC R34, c[0x0][0xb24] ;  /* 0x0002c900ff227b82 */ /* 0x000ee20000000800 */
[----:B-1----:R-:W-:-:S07]  /*1100*/  I2FP.F32.U32 R3, R18 ;  /* 0x0000001200037245 */ /* 0x002fce0000201000 */
[----:B------:R-:W1:Y:S01]  /*1110*/  S2UR UR36, SR_CTAID.Z ;  /* 0x00000000002479c3 */ /* 0x000e620000002700 */
[----:B--2---:R-:W-:Y:S01]  /*1120*/  ISETP.GE.AND P0, PT, R9, 0x1, PT ;  /* 0x000000010900780c */ /* 0x004fe20003f06270 */
[----:B----4-:R-:W-:Y:S01]  /*1130*/  IMAD.MOV.U32 R19, RZ, RZ, R11 ;  /* 0x000000ffff137224 */ /* 0x010fe200078e000b */
[----:B------:R-:W-:Y:S01]  /*1140*/  I2FP.F32.U32 R4, R11 ;  /* 0x0000000b00047245 */ /* 0x000fe20000201000 */
[----:B------:R-:W-:Y:S01]  /*1150*/  FMUL R3, R3, UR8 ;  /* 0x0000000803037c20 */ /* 0x000fe20008400000 */
[----:B------:R-:W2:Y:S03]  /*1160*/  LDCU UR8, c[0x0][0xb30] ;  /* 0x00016600ff0877ac */ /* 0x000ea60008000800 */
[----:B---3--:R-:W-:Y:S01]  /*1170*/  FMUL R4, R4, UR9 ;  /* 0x0000000904047c20 */ /* 0x008fe20008400000 */
[----:B------:R-:W3:Y:S08]  /*1180*/  F2I.U32.TRUNC.NTZ R77, R3 ;  /* 0x00000003004d7305 */ /* 0x000ef0000020f000 */
[----:B------:R-:W4:Y:S01]  /*1190*/  F2I.U32.TRUNC.NTZ R78, R4 ;  /* 0x00000004004e7305 */ /* 0x000f22000020f000 */
[----:B--2---:R-:W-:Y:S01]  /*11a0*/  UISETP.NE.AND UP3, UPT, UR8, 0x1, UPT ;  /* 0x000000010800788c */ /* 0x004fe2000bf65270 */
[----:B---3--:R-:W-:-:S05]  /*11b0*/  IADD3 R77, PT, PT, -R77, RZ, RZ ;  /* 0x000000ff4d4d7210 */ /* 0x008fca0007ffe1ff */
[----:B------:R-:W-:Y:S01]  /*11c0*/  IMAD R77, R0, R77, R18 ;  /* 0x0000004d004d7224 */ /* 0x000fe200078e0212 */
[----:B------:R-:W-:Y:S01]  /*11d0*/  PRMT R0, RZ, 0x7610, R0 ;  /* 0x00007610ff007816 */ /* 0x000fe20000000000 */
[----:B----4-:R-:W-:-:S04]  /*11e0*/  IMAD.MOV R78, RZ, RZ, -R78 ;  /* 0x000000ffff4e7224 */ /* 0x010fc800078e0a4e */
[----:B------:R-:W-:Y:S01]  /*11f0*/  IMAD R78, R2, R78, R11 ;  /* 0x0000004e024e7224 */ /* 0x000fe200078e020b */
[----:B-1----:R-:W-:Y:S06]  /*1200*/  BRA.U UP4, `(.L_x_18) ;  /* 0x0000000104247547 */ /* 0x002fec000b800000 */
[----:B------:R-:W-:Y:S01]  /*1210*/  ISETP.NE.AND P1, PT, R77, RZ, PT ;  /* 0x000000ff4d00720c */ /* 0x000fe20003f25270 */
[----:B------:R-:W-:Y:S01]  /*1220*/  IMAD.MOV.U32 R0, RZ, RZ, 0x3 ;  /* 0x00000003ff007424 */ /* 0x000fe200078e00ff */
[C---:B------:R-:W-:Y:S02]  /*1230*/  LOP3.LUT R3, R78.reuse, 0xfffffffe, RZ, 0xc0, !PT ;  /* 0xfffffffe4e037812 */ /* 0x040fe400078ec0ff */
[----:B------:R-:W-:Y:S02]  /*1240*/  ISETP.LT.U32.OR P1, PT, R78, 0x2, !P1 ;  /* 0x000000024e00780c */ /* 0x000fe40004f21470 */
[----:B------:R-:W-:Y:S02]  /*1250*/  SHF.L.U32 R0, R0, R3, RZ ;  /* 0x0000000300007219 */ /* 0x000fe400000006ff */
[----:B------:R-:W-:Y:S02]  /*1260*/  SEL R5, RZ, 0x1, !P1 ;  /* 0x00000001ff057807 */ /* 0x000fe40004800000 */
[----:B------:R-:W-:-:S05]  /*1270*/  SEL R2, RZ, 0x2, !P1 ;  /* 0x00000002ff027807 */ /* 0x000fca0004800000 */
[----:B------:R-:W-:-:S05]  /*1280*/  IMAD.IADD R2, R5, 0x1, R2 ;  /* 0x0000000105027824 */ /* 0x000fca00078e0202 */
[----:B------:R-:W-:Y:S02]  /*1290*/  PRMT R8, R2, 0x7610, R8 ;  /* 0x0000761002087816 */ /* 0x000fe40000000008 */
.L_x_18:
[----:B------:R-:W-:Y:S05]  /*12a0*/  @!P0 BRA `(.L_x_19) ;  /* 0x0000000000b88947 */ /* 0x000fea0003800000 */
[----:B------:R-:W1:Y:S01]  /*12b0*/  LDC.64 R4, c[0x0][0xb18] ;  /* 0x0002c600ff047b82 */ /* 0x000e620000000a00 */
[----:B------:R-:W-:-:S07]  /*12c0*/  ISETP.NE.AND P0, PT, R9, 0x1, PT ;  /* 0x000000010900780c */ /* 0x000fce0003f05270 */
[----:B------:R-:W2:Y:S08]  /*12d0*/  LDC R14, c[0x0][0xb0c] ;  /* 0x0002c300ff0e7b82 */ /* 0x000eb00000000800 */
[----:B------:R-:W3:Y:S08]  /*12e0*/  LDC R13, c[0x0][0x370] ;  /* 0x0000dc00ff0d7b82 */ /* 0x000ef00000000800 */
[----:B------:R-:W4:Y:S01]  /*12f0*/  LDC R16, c[0x0][0x374] ;  /* 0x0000dd00ff107b82 */ /* 0x000f220000000800 */
[----:B-1----:R-:W-:-:S07]  /*1300*/  ISETP.NE.AND P1, PT, R4, 0x1, PT ;  /* 0x000000010400780c */ /* 0x002fce0003f25270 */
[----:B------:R-:W3:Y:S01]  /*1310*/  LDC.64 R6, c[0x0][0xb10] ;  /* 0x0002c400ff067b82 */ /* 0x000ee20000000a00 */
[----:B--2---:R-:W-:-:S07]  /*1320*/  ISETP.NE.AND P2, PT, R14, 0x1, PT ;  /* 0x000000010e00780c */ /* 0x004fce0003f45270 */
[----:B------:R-:W1:Y:S08]  /*1330*/  LDC R12, c[0x0][0xb20] ;  /* 0x0002c800ff0c7b82 */ /* 0x000e700000000800 */
[----:B------:R-:W2:Y:S01]  /*1340*/  LDC.64 R2, c[0x0][0xb28] ;  /* 0x0002ca00ff027b82 */ /* 0x000ea20000000a00 */
[----:B----4-:R-:W-:-:S04]  /*1350*/  IMAD.HI.U32 R15, R16, R5, RZ ;  /* 0x00000005100f7227 */ /* 0x010fc800078e00ff */
[----:B------:R-:W-:-:S04]  /*1360*/  IMAD.HI.U32 R5, R18, R5, RZ ;  /* 0x0000000512057227 */ /* 0x000fc800078e00ff */
[----:B---3--:R-:W-:-:S04]  /*1370*/  IMAD.HI.U32 R20, R13, R6, RZ ;  /* 0x000000060d147227 */ /* 0x008fc800078e00ff */
[C---:B------:R-:W-:Y:S01]  /*1380*/  IMAD.HI.U32 R22, R11.reuse, R6, RZ ;  /* 0x000000060b167227 */ /* 0x040fe200078e00ff */
[-C--:B------:R-:W-:Y:S02]  /*1390*/  @P2 SHF.R.U32.HI R13, RZ, R7.reuse, R20 ;  /* 0x00000007ff0d2219 */ /* 0x080fe40000011614 */
[-C--:B-1----:R-:W-:Y:S02]  /*13a0*/  @P1 SHF.R.U32.HI R16, RZ, R12.reuse, R15 ;  /* 0x0000000cff101219 */ /* 0x082fe4000001160f */
[----:B------:R-:W-:Y:S02]  /*13b0*/  SHF.R.U32.HI R5, RZ, R12, R5 ;  /* 0x0000000cff057219 */ /* 0x000fe40000011605 */
[----:B------:R-:W-:Y:S02]  /*13c0*/  SHF.R.U32.HI R22, RZ, R7, R22 ;  /* 0x00000007ff167219 */ /* 0x000fe40000011616 */
[----:B------:R-:W-:Y:S01]  /*13d0*/  SEL R5, R18, R5, !P1 ;  /* 0x0000000512057207 */ /* 0x000fe20004800000 */
[----:B--2---:R-:W-:Y:S01]  /*13e0*/  IMAD.HI.U32 R20, R16, R2, RZ ;  /* 0x0000000210147227 */ /* 0x004fe200078e00ff */
[----:B------:R-:W-:-:S02]  /*13f0*/  SEL R19, R11, R22, !P2 ;  /* 0x000000160b137207 */ /* 0x000fc40005000000 */
[----:B------:R-:W-:Y:S01]  /*1400*/  IADD3 R7, PT, PT, -R5, RZ, RZ ;  /* 0x000000ff05077210 */ /* 0x000fe20007ffe1ff */
[----:B------:R-:W-:Y:S01]  /*1410*/  IMAD.HI.U32 R6, R13, R2, RZ ;  /* 0x000000020d067227 */ /* 0x000fe200078e00ff */
[----:B------:R-:W-:-:S03]  /*1420*/  @P0 SHF.R.U32.HI R16, RZ, R3, R20 ;  /* 0x00000003ff100219 */ /* 0x000fc60000011614 */
[----:B------:R-:W-:Y:S01]  /*1430*/  IMAD R7, R4, R7, R18 ;  /* 0x0000000704077224 */ /* 0x000fe200078e0212 */
[----:B------:R-:W-:Y:S01]  /*1440*/  @P0 SHF.R.U32.HI R13, RZ, R3, R6 ;  /* 0x00000003ff0d0219 */ /* 0x000fe20000011606 */
[----:B------:R-:W-:-:S04]  /*1450*/  IMAD R16, R16, R9, RZ ;  /* 0x0000000910107224 */ /* 0x000fc800078e02ff */
[----:B------:R-:W-:Y:S01]  /*1460*/  IMAD R6, R13, R9, RZ ;  /* 0x000000090d067224 */ /* 0x000fe200078e02ff */
[----:B------:R-:W-:-:S04]  /*1470*/  ISETP.GE.AND P1, PT, R5, R16, PT ;  /* 0x000000100500720c */ /* 0x000fc80003f26270 */
[----:B------:R-:W-:Y:S01]  /*1480*/  ISETP.GE.OR P1, PT, R19, R6, P1 ;  /* 0x000000061300720c */ /* 0x000fe20000f26670 */
[----:B------:R-:W-:-:S05]  /*1490*/  IMAD.HI.U32 R6, R5, R2, RZ ;  /* 0x0000000205067227 */ /* 0x000fca00078e00ff */
[----:B------:R-:W-:-:S04]  /*14a0*/  SHF.R.U32.HI R6, RZ, R3, R6 ;  /* 0x00000003ff067219 */ /* 0x000fc80000011606 */
[----:B------:R-:W-:-:S03]  /*14b0*/  SEL R6, R5, R6, !P0 ;  /* 0x0000000605067207 */ /* 0x000fc60004000000 */
[----:B------:R-:W-:Y:S01]  /*14c0*/  @!P1 IMAD.HI.U32 R12, R19, R2, RZ ;  /* 0x00000002130c9227 */ /* 0x000fe200078e00ff */
[----:B------:R-:W-:-:S04]  /*14d0*/  IADD3 R2, PT, PT, -R6, RZ, RZ ;  /* 0x000000ff06027210 */ /* 0x000fc80007ffe1ff */
[----:B------:R-:W-:Y:S01]  /*14e0*/  @!P1 SHF.R.U32.HI R12, RZ, R3, R12 ;  /* 0x00000003ff0c9219 */ /* 0x000fe2000001160c */
[----:B------:R-:W-:-:S03]  /*14f0*/  IMAD R2, R9, R2, R5 ;  /* 0x0000000209027224 */ /* 0x000fc600078e0205 */
[----:B------:R-:W-:-:S05]  /*1500*/  @!P1 SEL R3, R19, R12, !P0 ;  /* 0x0000000c13039207 */ /* 0x000fca0004000000 */
[--C-:B------:R-:W-:Y:S02]  /*1510*/  @!P1 IMAD.IADD R6, R6, 0x1, -R3.reuse ;  /* 0x0000000106069824 */ /* 0x100fe400078e0a03 */
[----:B------:R-:W-:Y:S01]  /*1520*/  @!P1 IMAD R3, R2, R13, R3 ;  /* 0x0000000d02039224 */ /* 0x000fe200078e0203 */
[----:B------:R-:W-:Y:S01]  /*1530*/  IADD3 R2, PT, PT, -R19, RZ, RZ ;  /* 0x000000ff13027210 */ /* 0x000fe20007ffe1ff */
[----:B------:R-:W-:Y:S02]  /*1540*/  @!P1 IMAD R5, R6, R9, R19 ;  /* 0x0000000906059224 */ /* 0x000fe400078e0213 */
[----:B------:R-:W-:Y:S02]  /*1550*/  @!P1 IMAD.MOV.U32 R19, RZ, RZ, R3 ;  /* 0x000000ffff139224 */ /* 0x000fe400078e0003 */
[----:B------:R-:W-:Y:S02]  /*1560*/  IMAD R2, R14, R2, R11 ;  /* 0x000000020e027224 */ /* 0x000fe400078e020b */
[----:B------:R-:W-:-:S02]  /*1570*/  IMAD R18, R5, R4, R7 ;  /* 0x0000000405127224 */ /* 0x000fc400078e0207 */
[----:B------:R-:W-:Y:S02]  /*1580*/  IMAD R19, R19, R14, R2 ;  /* 0x0000000e13137224 */ /* 0x000fe400078e0202 */
.L_x_19:
[----:B------:R-:W-:Y:S05]  /*1590*/  BRA.U UP3, `(.L_x_20) ;  /* 0x0000000103407547 */ /* 0x000fea000b800000 */
[----:B------:R-:W1:Y:S08]  /*15a0*/  LDC.64 R4, c[0x0][0xb10] ;  /* 0x0002c400ff047b82 */ /* 0x000e700000000a00 */
[----:B------:R-:W2:Y:S08]  /*15b0*/  LDC.64 R2, c[0x0][0xb18] ;  /* 0x0002c600ff027b82 */ /* 0x000eb00000000a00 */
[----:B------:R-:W3:Y:S08]  /*15c0*/  LDC R6, c[0x0][0xb20] ;  /* 0x0002c800ff067b82 */ /* 0x000ef00000000800 */
[----:B------:R-:W4:Y:S01]  /*15d0*/  LDC R12, c[0x0][0xb0c] ;  /* 0x0002c300ff0c7b82 */ /* 0x000f220000000800 */
[----:B-1----:R-:W-:-:S05]  /*15e0*/  IMAD.HI.U32 R4, R19, R4, RZ ;  /* 0x0000000413047227 */ /* 0x002fca00078e00ff */
[----:B------:R-:W-:Y:S01]  /*15f0*/  SHF.R.U32.HI R4, RZ, R5, R4 ;  /* 0x00000005ff047219 */ /* 0x000fe20000011604 */
[----:B--2---:R-:W-:Y:S01]  /*1600*/  IMAD.HI.U32 R3, R18, R3, RZ ;  /* 0x0000000312037227 */ /* 0x004fe200078e00ff */
[----:B------:R-:W-:-:S04]  /*1610*/  ISETP.NE.AND P0, PT, R2, 0x1, PT ;  /* 0x000000010200780c */ /* 0x000fc80003f05270 */
[----:B---3--:R-:W-:-:S04]  /*1620*/  SHF.R.U32.HI R3, RZ, R6, R3 ;  /* 0x00000006ff037219 */ /* 0x008fc80000011603 */
[----:B------:R-:W-:Y:S02]  /*1630*/  SEL R3, R18, R3, !P0 ;  /* 0x0000000312037207 */ /* 0x000fe40004000000 */
[----:B----4-:R-:W-:-:S04]  /*1640*/  ISETP.NE.AND P1, PT, R12, 0x1, PT ;  /* 0x000000010c00780c */ /* 0x010fc80003f25270 */
[----:B------:R-:W-:-:S05]  /*1650*/  SEL R6, R19, R4, !P1 ;  /* 0x0000000413067207 */ /* 0x000fca0004800000 */
[----:B------:R-:W-:Y:S02]  /*1660*/  IMAD.IADD R4, R3, 0x1, -R6 ;  /* 0x0000000103047824 */ /* 0x000fe400078e0a06 */
[----:B------:R-:W-:Y:S02]  /*1670*/  IMAD.IADD R3, R6, 0x1, -R3 ;  /* 0x0000000106037824 */ /* 0x000fe400078e0a03 */
[----:B------:R-:W-:Y:S02]  /*1680*/  IMAD R19, R4, R12, R19 ;  /* 0x0000000c04137224 */ /* 0x000fe400078e0213 */
[----:B------:R-:W-:Y:S02]  /*1690*/  IMAD R18, R3, R2, R18 ;  /* 0x0000000203127224 */ /* 0x000fe400078e0212 */
.L_x_20:
[----:B------:R-:W-:Y:S05]  /*16a0*/  BRA.U !UP1, `(.L_x_21) ;  /* 0x00000001090c7547 */ /* 0x000fea000b800000 */
[----:B------:R-:W-:Y:S01]  /*16b0*/  UCGABAR_WAIT ;  /* 0x0000000000007dc7 */ /* 0x000fe20008000000 */
[----:B------:R-:W-:Y:S01]  /*16c0*/  CCTL.IVALL ;  /* 0x00000000ff00798f */ /* 0x000fe20002000000 */
[----:B------:R-:W-:Y:S05]  /*16d0*/  BRA `(.L_x_22) ;  /* 0x0000000000047947 */ /* 0x000fea0003800000 */
.L_x_21:
[----:B------:R-:W-:Y:S06]  /*16e0*/  BAR.SYNC.DEFER_BLOCKING 0x0 ;  /* 0x0000000000007b1d */ /* 0x000fec0000010000 */
.L_x_22:
[----:B------:R-:W-:Y:S05]  /*16f0*/  BRA.U UP2, `(.L_x_23) ;  /* 0x0000001902847547 */ /* 0x000fea000b800000 */
[----:B------:R-:W1:Y:S01]  /*1700*/  LDCU UR4, c[0x0][0x38c] ;  /* 0x00007180ff0477ac */ /* 0x000e620008000800 */
[----:B------:R-:W2:Y:S01]  /*1710*/  LDC R9, c[0x0][0x370] ;  /* 0x0000dc00ff097b82 */ /* 0x000ea20000000800 */
[C---:B------:R-:W-:Y:S02]  /*1720*/  IMAD.SHL.U32 R17, R11.reuse, 0x20, RZ ;  /* 0x000000200b117824 */ /* 0x040fe400078e00ff */
[----:B------:R-:W-:Y:S01]  /*1730*/  HFMA2 R15, -RZ, RZ, 0, 5.9604644775390625e-08 ;  /* 0x00000001ff0f7431 */ /* 0x000fe200000001ff */
[----:B------:R-:W-:Y:S01]  /*1740*/  UISETP.NE.AND UP1, UPT, UR12, URZ, UPT ;  /* 0x000000ff0c00728c */ /* 0x000fe2000bf25270 */
[----:B------:R-:W-:Y:S01]  /*1750*/  ISETP.NE.AND P4, PT, R10, RZ, P5 ;  /* 0x000000ff0a00720c */ /* 0x000fe20002f85270 */
[----:B------:R-:W-:Y:S01]  /*1760*/  IMAD.SHL.U32 R16, R11, 0x40, RZ ;  /* 0x000000400b107824 */ /* 0x000fe200078e00ff */
[----:B------:R-:W-:Y:S01]  /*1770*/  CS2R R12, SRZ ;  /* 0x00000000000c7805 */ /* 0x000fe2000001ff00 */
[----:B------:R-:W-:Y:S01]  /*1780*/  IMAD.MOV.U32 R14, RZ, RZ, RZ ;  /* 0x000000ffff0e7224 */ /* 0x000fe200078e00ff */
[----:B------:R-:W3:Y:S01]  /*1790*/  LDC R0, c[0x0][0x374] ;  /* 0x0000dd00ff007b82 */ /* 0x000ee20000000800 */
[----:B------:R-:W-:Y:S01]  /*17a0*/  MOV R10, 0x1 ;  /* 0x00000001000a7802 */ /* 0x000fe20000000f00 */
[----:B------:R-:W4:Y:S01]  /*17b0*/  LDCU.64 UR14, c[0x0][0x348] ;  /* 0x00006900ff0e77ac */ /* 0x000f220008000a00 */
[----:B------:R-:W-:Y:S01]  /*17c0*/  LOP3.LUT R17, R17, 0x20, RZ, 0xc0, !PT ;  /* 0x0000002011117812 */ /* 0x000fe200078ec0ff */
[----:B------:R-:W-:Y:S01]  /*17d0*/  USEL UR23, UR7, 0x2, UP1 ;  /* 0x0000000207177887 */ /* 0x000fe20008800000 */
[----:B------:R-:W-:Y:S01]  /*17e0*/  UMOV UR24, URZ ;  /* 0x000000ff00187c82 */ /* 0x000fe20008000000 */
[----:B-1----:R-:W-:-:S04]  /*17f0*/  UIADD3 UR5, UPT, UPT, UR4, 0x3f, URZ ;  /* 0x0000003f04057890 */ /* 0x002fc8000fffe0ff */
[----:B------:R-:W-:-:S04]  /*1800*/  USHF.R.S32.HI UR13, URZ, 0x1f, UR5 ;  /* 0x0000001fff0d7899 */ /* 0x000fc80008011405 */
[----:B------:R-:W-:Y:S02]  /*1810*/  ULEA.HI UR13, UR13, UR5, URZ, 0x6 ;  /* 0x000000050d0d7291 */ /* 0x000fe4000f8f30ff */
[----:B------:R-:W-:Y:S02]  /*1820*/  UIADD3 UR5, UPT, UPT, UR4, -0x1, URZ ;  /* 0xffffffff04057890 */ /* 0x000fe4000fffe0ff */
[----:B------:R-:W-:Y:S02]  /*1830*/  USHF.R.S32.HI UR13, URZ, 0x6, UR13 ;  /* 0x00000006ff0d7899 */ /* 0x000fe4000801140d */
[----:B------:R-:W-:Y:S02]  /*1840*/  UISETP.GE.U32.AND UP2, UPT, UR5, -0x7f, UPT ;  /* 0xffffff810500788c */ /* 0x000fe4000bf46070 */
[----:B------:R-:W-:Y:S02]  /*1850*/  UISETP.LT.U32.AND UP0, UPT, UR13, 0x11, UPT ;  /* 0x000000110d00788c */ /* 0x000fe4000bf01070 */
[----:B------:R-:W-:-:S02]  /*1860*/  UIADD3 UR4, UPT, UPT, UR4, 0x7e, URZ ;  /* 0x0000007e04047890 */ /* 0x000fc4000fffe0ff */
[----:B------:R-:W-:-:S04]  /*1870*/  USEL UR5, UR13, 0x11, UP0 ;  /* 0x000000110d057887 */ /* 0x000fc80008000000 */
[----:B------:R-:W-:Y:S02]  /*1880*/  UIADD3 UR22, UPT, UPT, UR5, -0x1, URZ ;  /* 0xffffffff05167890 */ /* 0x000fe4000fffe0ff */
[----:B------:R-:W-:Y:S02]  /*1890*/  @UP2 UIADD3 UR22, UPT, UPT, UR5, URZ, URZ ;  /* 0x000000ff05162290 */ /* 0x000fe4000fffe0ff */
[----:B------:R-:W-:Y:S02]  /*18a0*/  UIADD3 UR25, UPT, UPT, UR13, -UR5, URZ ;  /* 0x800000050d197290 */ /* 0x000fe4000fffe0ff */
[----:B------:R-:W-:Y:S02]  /*18b0*/  UIADD3 UR21, UPT, UPT, UR22, 0x1, URZ ;  /* 0x0000000116157890 */ /* 0x000fe4000fffe0ff */
[----:B--2-4-:R-:W-:-:S12]  /*18c0*/  UIADD3 UR22, UPT, UPT, -UR22, URZ, URZ ;  /* 0x000000ff16167290 */ /* 0x014fd8000fffe1ff */
.L_x_43:
[----:B------:R-:W-:Y:S01]  /*18d0*/  UISETP.NE.AND UP0, UPT, UR6, URZ, UPT ;  /* 0x000000ff0600728c */ /* 0x000fe2000bf05270 */
[----:B------:R-:W1:Y:S08]  /*18e0*/  S2UR UR6, SR_CgaCtaId ;  /* 0x00000000000679c3 */ /* 0x000e700000008800 */
[----:B------:R-:W-:Y:S05]  /*18f0*/  BRA.U UP0, `(.L_x_24) ;  /* 0x0000000100347547 */ /* 0x000fea000b800000 */
[----:B------:R-:W2:Y:S01]  /*1900*/  S2R R2, SR_CgaCtaId ;  /* 0x0000000000027919 */ /* 0x000ea20000008800 */
[----:B------:R-:W-:-:S04]  /*1910*/  MOV R3, 0x400 ;  /* 0x0000040000037802 */ /* 0x000fc80000000f00 */
[----:B--2---:R-:W-:Y:S02]  /*1920*/  LEA R3, R2, R3, 0x18 ;  /* 0x0000000302037211 */ /* 0x004fe400078ec0ff */
[----:B------:R-:W-:-:S03]  /*1930*/  SHF.L.U32 R2, R10, 0x1f, RZ ;  /* 0x0000001f0a027819 */ /* 0x000fc600000006ff */
[----:B------:R-:W-:-:S04]  /*1940*/  IMAD R3, R12, 0x8, R3 ;  /* 0x000000080c037824 */ /* 0x000fc800078e0203 */
[----:B------:R-:W2:Y:S02]  /*1950*/  SYNCS.PHASECHK.TRANS64.TRYWAIT P0, [R3+URZ+0x1c0], R2 ;  /* 0x0001c002030075a7 */ /* 0x000ea400080011ff */
[----:B--2---:R-:W-:Y:S05]  /*1960*/  @!P0 BRA `(.L_x_25) ;  /* 0x0000007800488947 */ /* 0x004fea0003800000 */
.L_x_193:
[----:B------:R-:W-:Y:S01]  /*1970*/  VIADD R12, R12, 0x1 ;  /* 0x000000010c0c7836 */ /* 0x000fe20000000000 */
[----:B------:R2:W-:Y:S04]  /*1980*/  SYNCS.ARRIVE.TRANS64.A1T0 RZ, [R3+URZ+0x1b0], RZ ;  /* 0x0001b0ff03ff79a7 */ /* 0x0005e800081000ff */
[----:B------:R-:W-:-:S04]  /*1990*/  ISETP.NE.AND P0, PT, R12, 0x2, PT ;  /* 0x000000020c00780c */ /* 0x000fc80003f05270 */
[----:B------:R-:W-:Y:S02]  /*19a0*/  SEL R12, R12, RZ, P0 ;  /* 0x000000ff0c0c7207 */ /* 0x000fe40000000000 */
[----:B--2---:R-:W-:-:S04]  /*19b0*/  SEL R3, RZ, 0x1, P0 ;  /* 0x00000001ff037807 */ /* 0x004fc80000000000 */
[----:B------:R-:W-:-:S07]  /*19c0*/  LOP3.LUT R10, R10, R3, RZ, 0x3c, !PT ;  /* 0x000000030a0a7212 */ /* 0x000fce00078e3cff */
.L_x_24:
[----:B------:R-:W-:Y:S01]  /*19d0*/  UMOV UR7, 0x400 ;  /* 0x0000040000077882 */ /* 0x000fe20000000000 */
[----:B------:R-:W-:Y:S01]  /*19e0*/  LEA.HI R3, R19, R19, RZ, 0x1 ;  /* 0x0000001313037211 */ /* 0x000fe200078f08ff */
[----:B-1----:R-:W-:Y:S01]  /*19f0*/  ULEA UR7, UR6, UR7, 0x18 ;  /* 0x0000000706077291 */ /* 0x002fe2000f8ec0ff */
[----:B------:R-:W-:Y:S01]  /*1a00*/  SHF.L.U32 R2, R15, 0x1f, RZ ;  /* 0x0000001f0f027819 */ /* 0x000fe200000006ff */
[----:B------:R-:W-:Y:S01]  /*1a10*/  UISETP.GE.U32.AND UP0, UPT, UR4, 0x7f, UPT ;  /* 0x0000007f0400788c */ /* 0x000fe2000bf06070 */
[----:B------:R-:W-:Y:S01]  /*1a20*/  R2UR UR35, R16 ;  /* 0x00000000102372ca */ /* 0x000fe200000e0000 */
[----:B------:R-:W-:Y:S01]  /*1a30*/  ULEA UR8, UR24, UR7, 0x3 ;  /* 0x0000000718087291 */ /* 0x000fe2000f8e18ff */
[----:B------:R-:W-:Y:S01]  /*1a40*/  IMAD.SHL.U32 R3, R3, 0x40, RZ ;  /* 0x0000004003037824 */ /* 0x000fe200078e00ff */
[----:B------:R-:W-:Y:S01]  /*1a50*/  R2UR UR11, R17 ;  /* 0x00000000110b72ca */ /* 0x000fe200000e0000 */
[----:B------:R-:W-:-:S03]  /*1a60*/  UMOV UR26, URZ ;  /* 0x000000ff001a7c82 */ /* 0x000fc60008000000 */
[----:B------:R-:W-:-:S03]  /*1a70*/  LOP3.LUT R3, R3, 0xffffff80, RZ, 0xc0, !PT ;  /* 0xffffff8003037812 */ /* 0x000fc600078ec0ff */
[----:B------:R1:W2:Y:S01]  /*1a80*/  SYNCS.PHASECHK.TRANS64.TRYWAIT P0, [UR8+0x88], R2 ;  /* 0x00008802ff0075a7 */ /* 0x0002a20008001108 */
[----:B------:R-:W-:Y:S02]  /*1a90*/  R2UR UR9, R3 ;  /* 0x00000000030972ca */ /* 0x000fe400000e0000 */
[----:B------:R-:W-:-:S11]  /*1aa0*/  R2UR UR8, R18 ;  /* 0x00000000120872ca */ /* 0x000fd600000e0000 */
[----:B------:R-:W-:Y:S02]  /*1ab0*/  ULOP3.LUT UR35, UR9, 0x40, UR35, 0xf8, !UPT ;  /* 0x0000004009237892 */ /* 0x000fe4000f8ef823 */
[----:B------:R-:W-:Y:S01]  /*1ac0*/  ULEA UR11, UR8, UR11, 0x6 ;  /* 0x0000000b080b7291 */ /* 0x000fe2000f8e30ff */
[----:B------:R-:W-:Y:S11]  /*1ad0*/  BRA.U !UP0, `(.L_x_26) ;  /* 0x0000000108c07547 */ /* 0x000ff6000b800000 */
[----:B------:R-:W-:Y:S01]  /*1ae0*/  UMOV UR16, UR22 ;  /* 0x0000001600107c82 */ /* 0x000fe20008000000 */
[----:B------:R-:W-:Y:S01]  /*1af0*/  UMOV UR17, UR24 ;  /* 0x0000001800117c82 */ /* 0x000fe20008000000 */
[----:B------:R-:W-:-:S05]  /*1b00*/  UMOV UR34, URZ ;  /* 0x000000ff00227c82 */ /* 0x000fca0008000000 */
.L_x_32:
[----:B------:R-:W-:Y:S01]  /*1b10*/  ULEA UR33, UR17, UR7, 0x3 ;  /* 0x0000000711217291 */ /* 0x000fe2000f8e18ff */
[----:B------:R-:W-:Y:S01]  /*1b20*/  @P5 MOV R3, 0x6000 ;  /* 0x0000600000035802 */ /* 0x000fe20000000f00 */
[----:B-12-4-:R-:W-:Y:S10]  /*1b30*/  @P0 BRA `(.L_x_27) ;  /* 0x00000000000c0947 */ /* 0x016ff40003800000 */
[----:B------:R-:W-:-:S04]  /*1b40*/  SHF.L.U32 R5, R15, 0x1f, RZ ;  /* 0x0000001f0f057819 */ /* 0x000fc800000006ff */
[----:B------:R-:W2:Y:S02]  /*1b50*/  SYNCS.PHASECHK.TRANS64.TRYWAIT P0, [UR33+0x88], R5 ;  /* 0x00008805ff0075a7 */ /* 0x000ea40008001121 */
[----:B--2---:R-:W-:Y:S05]  /*1b60*/  @!P0 BRA `(.L_x_28) ;  /* 0x0000007400dc8947 */ /* 0x004fea0003800000 */
.L_x_27:
[----:B------:R2:W-:Y:S01]  /*1b70*/  @P5 SYNCS.ARRIVE.TRANS64 RZ, [UR33], R3 ;  /* 0x00000003ffff59a7 */ /* 0x0005e20008000021 */
[----:B------:R-:W-:Y:S02]  /*1b80*/  ULOP3.LUT UR8, UR23, 0x2, URZ, 0xfc, !UPT ;  /* 0x0000000217087892 */ /* 0x000fe4000f8efcff */
[----:B------:R-:W-:Y:S02]  /*1b90*/  UIADD3 UR16, UPT, UPT, UR16, 0x1, URZ ;  /* 0x0000000110107890 */ /* 0x000fe4000fffe0ff */
[----:B------:R-:W-:Y:S02]  /*1ba0*/  UISETP.NE.AND UP0, UPT, UR8, 0x2, UPT ;  /* 0x000000020800788c */ /* 0x000fe4000bf05270 */
[----:B------:R-:W-:-:S07]  /*1bb0*/  UISETP.NE.AND UP2, UPT, UR16, 0x1, UPT ;  /* 0x000000011000788c */ /* 0x000fce000bf45270 */
[----:B------:R-:W-:Y:S05]  /*1bc0*/  BRA.U UP0, `(.L_x_29) ;  /* 0x0000000100047547 */ /* 0x000fea000b800000 */
[----:B------:R-:W-:Y:S05]  /*1bd0*/  BPT.TRAP 0x1 ;  /* 0x000000040000795c */ /* 0x000fea0000300000 */
.L_x_29:
[----:B------:R-:W-:Y:S04]  /*1be0*/  BSSY.RECONVERGENT B0, `(.L_x_30) ;  /* 0x0000003000007945 */ /* 0x000fe80003800200 */
[----:B------:R-:W-:Y:S05]  /*1bf0*/  @!P4 BRA `(.L_x_31) ;  /* 0x000000000004c947 */ /* 0x000fea0003800000 */
[----:B------:R-:W-:Y:S05]  /*1c00*/  BPT.TRAP 0x1 ;  /* 0x000000040000795c */ /* 0x000fea0000300000 */
.L_x_31:
[----:B------:R-:W-:Y:S05]  /*1c10*/  BSYNC.RECONVERGENT B0 ;  /* 0x0000000000007941 */ /* 0x000fea0003800200 */
.L_x_30:
[----:B------:R-:W-:Y:S02]  /*1c20*/  UIADD3 UR24, UPT, UPT, UR17, 0x1, URZ ;  /* 0x0000000111187890 */ /* 0x000fe4000fffe0ff */
[----:B------:R-:W-:Y:S02]  /*1c30*/  ULEA UR32, UR17, UR7, 0xd ;  /* 0x0000000711207291 */ /* 0x000fe4000f8e68ff */
[----:B------:R-:W-:Y:S02]  /*1c40*/  UISETP.NE.AND UP0, UPT, UR24, 0x11, UPT ;  /* 0x000000111800788c */ /* 0x000fe4000bf05270 */
[----:B------:R-:W-:Y:S02]  /*1c50*/  UIADD3 UR30, UP1, UPT, UR14, 0x80, URZ ;  /* 0x000000800e1e7890 */ /* 0x000fe4000ff3e0ff */
[----:B------:R-:W-:Y:S02]  /*1c60*/  USEL UR9, URZ, 0x1, UP0 ;  /* 0x00000001ff097887 */ /* 0x000fe40008000000 */
[----:B------:R-:W-:-:S02]  /*1c70*/  USEL UR24, UR24, URZ, UP0 ;  /* 0x000000ff18187287 */ /* 0x000fc40008000000 */
[----:B------:R-:W-:Y:S02]  /*1c80*/  UIADD3 UR28, UP0, UPT, UR14, 0x180, URZ ;  /* 0x000001800e1c7890 */ /* 0x000fe4000ff1e0ff */
[----:B------:R-:W-:Y:S01]  /*1c90*/  ULEA UR8, UR24, UR7, 0x3 ;  /* 0x0000000718087291 */ /* 0x000fe2000f8e18ff */
[----:B------:R-:W-:Y:S01]  /*1ca0*/  LOP3.LUT R15, R15, UR9, RZ, 0x3c, !PT ;  /* 0x000000090f0f7c12 */ /* 0x000fe2000f8e3cff */
[----:B------:R-:W-:Y:S02]  /*1cb0*/  ULOP3.LUT UR33, UR33, 0xfefffff8, URZ, 0xc0, !UPT ;  /* 0xfefffff821217892 */ /* 0x000fe4000f8ec0ff */
[----:B------:R-:W-:Y:S01]  /*1cc0*/  UIADD3.X UR31, UPT, UPT, URZ, UR15, URZ, UP1, !UPT ;  /* 0x0000000fff1f7290 */ /* 0x000fe20008ffe4ff */
[----:B-1----:R-:W-:Y:S01]  /*1cd0*/  SHF.L.U32 R2, R15, 0x1f, RZ ;  /* 0x0000001f0f027819 */ /* 0x002fe200000006ff */
[----:B------:R-:W-:Y:S02]  /*1ce0*/  UIADD3 UR32, UPT, UPT, UR32, 0x3400, URZ ;  /* 0x0000340020207890 */ /* 0x000fe4000fffe0ff */
[----:B------:R-:W-:Y:S01]  /*1cf0*/  UIADD3.X UR29, UPT, UPT, URZ, UR15, URZ, UP0, !UPT ;  /* 0x0000000fff1d7290 */ /* 0x000fe200087fe4ff */
[----:B------:R4:W1:Y:S01]  /*1d00*/  SYNCS.PHASECHK.TRANS64.TRYWAIT P0, [UR8+0x88], R2 ;  /* 0x00008802ff0075a7 */ /* 0x0008620008001108 */
[----:B------:R-:W-:Y:S01]  /*1d10*/  ULEA UR8, UR17, UR7, 0xc ;  /* 0x0000000711087291 */ /* 0x000fe2000f8e60ff */
[----:B------:R-:W-:Y:S01]  /*1d20*/  UMOV UR18, 0x0 ;  /* 0x0000000000127882 */ /* 0x000fe20000000000 */
[----:B------:R-:W-:-:S02]  /*1d30*/  UMOV UR19, 0x10000000 ;  /* 0x1000000000137882 */ /* 0x000fc40000000000 */
[----:B------:R-:W-:Y:S01]  /*1d40*/  UIADD3 UR8, UPT, UPT, UR8, 0x25400, URZ ;  /* 0x0002540008087890 */ /* 0x000fe2000fffe0ff */
[----:B------:R2:W-:Y:S01]  /*1d50*/  UTMALDG.3D.2CTA [UR32], [UR30], desc[UR18] ;  /* 0x000012201e0075b4 */ /* 0x0005e20008211000 */
[----:B------:R-:W-:Y:S01]  /*1d60*/  UMOV UR10, UR34 ;  /* 0x00000022000a7c82 */ /* 0x000fe20008000000 */
[----:B------:R-:W-:Y:S01]  /*1d70*/  UMOV UR12, UR36 ;  /* 0x00000024000c7c82 */ /* 0x000fe20008000000 */
[----:B------:R-:W-:Y:S01]  /*1d80*/  UMOV UR9, UR33 ;  /* 0x0000002100097c82 */ /* 0x000fe20008000000 */
[----:B------:R-:W-:Y:S01]  /*1d90*/  UMOV UR26, UR21 ;  /* 0x00000015001a7c82 */ /* 0x000fe20008000000 */
[----:B------:R-:W-:-:S03]  /*1da0*/  UMOV UR17, UR24 ;  /* 0x0000001800117c82 */ /* 0x000fc60008000000 */
[----:B------:R4:W-:Y:S01]  /*1db0*/  UTMALDG.3D.2CTA [UR8], [UR28], desc[UR18] ;  /* 0x000012081c0075b4 */ /* 0x0009e20008211000 */
[----:B--2---:R-:W-:Y:S01]  /*1dc0*/  UIADD3 UR34, UPT, UPT, UR34, 0x40, URZ ;  /* 0x0000004022227890 */ /* 0x004fe2000fffe0ff */
[----:B------:R-:W-:Y:S11]  /*1dd0*/  BRA.U UP2, `(.L_x_32) ;  /* 0xfffffffd024c7547 */ /* 0x000ff6000b83ffff */
.L_x_26:
[----:B-12---:R-:W-:Y:S01]  /*1de0*/  PLOP3.LUT P0, PT, PT, PT, UP5, 0x80, 0x8 ;  /* 0x000000000008781c */ /* 0x006fe20003f0f058 */
[----:B----4-:R-:W-:Y:S01]  /*1df0*/  ULEA UR8, UR24, UR7, 0x3 ;  /* 0x0000000718087291 */ /* 0x010fe2000f8e18ff */
[----:B------:R-:W-:Y:S01]  /*1e00*/  SHF.L.U32 R2, R15, 0x1f, RZ ;  /* 0x0000001f0f027819 */ /* 0x000fe200000006ff */
[----:B------:R-:W-:-:S10]  /*1e10*/  UISETP.GT.AND UP0, UPT, UR13, UR5, UPT ;  /* 0x000000050d00728c */ /* 0x000fd4000bf04270 */
[----:B------:R-:W-:Y:S01]  /*1e20*/  @!P0 SYNCS.ARRIVE.TRANS64.A1T0 RZ, [UR7+0x148], RZ ;  /* 0x000148ffffff89a7 */ /* 0x000fe20008100007 */
[----:B------:R1:W2:Y:S01]  /*1e30*/  SYNCS.PHASECHK.TRANS64.TRYWAIT P0, [UR8+0x88], R2 ;  /* 0x00008802ff0075a7 */ /* 0x0002a20008001108 */
[----:B------:R-:W-:Y:S05]  /*1e40*/  BRA.U !UP0, `(.L_x_33) ;  /* 0x0000000108c07547 */ /* 0x000fea000b800000 */
[----:B------:R-:W-:Y:S01]  /*1e50*/  UIADD3 UR27, UPT, UPT, UR25, UR26, URZ ;  /* 0x0000001a191b7290 */ /* 0x000fe2000fffe0ff */
[----:B------:R-:W-:-:S11]  /*1e60*/  UMOV UR34, UR24 ;  /* 0x0000001800227c82 */ /* 0x000fd60008000000 */
.L_x_39:
[----:B------:R-:W-:Y:S01]  /*1e70*/  ULEA UR17, UR34, UR7, 0x3 ;  /* 0x0000000722117291 */ /* 0x000fe2000f8e18ff */
[----:B--2---:R-:W-:Y:S01]  /*1e80*/  @P5 MOV R3, 0x6000 ;  /* 0x0000600000035802 */ /* 0x004fe20000000f00 */
[----:B-12---:R-:W-:Y:S10]  /*1e90*/  @P0 BRA `(.L_x_34) ;  /* 0x00000000000c0947 */ /* 0x006ff40003800000 */
[----:B------:R-:W-:-:S04]  /*1ea0*/  SHF.L.U32 R5, R15, 0x1f, RZ ;  /* 0x0000001f0f057819 */ /* 0x000fc800000006ff */
[----:B------:R-:W2:Y:S02]  /*1eb0*/  SYNCS.PHASECHK.TRANS64.TRYWAIT P0, [UR17+0x88], R5 ;  /* 0x00008805ff0075a7 */ /* 0x000ea40008001111 */
[----:B--2---:R-:W-:Y:S05]  /*1ec0*/  @!P0 BRA `(.L_x_35) ;  /* 0x00000074001c8947 */ /* 0x004fea0003800000 */
.L_x_34:
[----:B------:R2:W-:Y:S01]  /*1ed0*/  @P5 SYNCS.ARRIVE.TRANS64 RZ, [UR17], R3 ;  /* 0x00000003ffff59a7 */ /* 0x0005e20008000011 */
[----:B------:R-:W-:-:S04]  /*1ee0*/  ULOP3.LUT UR8, UR23, 0x2, URZ, 0xfc, !UPT ;  /* 0x0000000217087892 */ /* 0x000fc8000f8efcff */
[----:B------:R-:W-:-:S09]  /*1ef0*/  UISETP.NE.AND UP0, UPT, UR8, 0x2, UPT ;  /* 0x000000020800788c */ /* 0x000fd2000bf05270 */
[----:B------:R-:W-:Y:S05]  /*1f00*/  BRA.U UP0, `(.L_x_36) ;  /* 0x0000000100047547 */ /* 0x000fea000b800000 */
[----:B------:R-:W-:Y:S05]  /*1f10*/  BPT.TRAP 0x1 ;  /* 0x000000040000795c */ /* 0x000fea0000300000 */
.L_x_36:
[----:B------:R-:W-:Y:S04]  /*1f20*/  BSSY.RECONVERGENT B0, `(.L_x_37) ;  /* 0x0000003000007945 */ /* 0x000fe80003800200 */
[----:B------:R-:W-:Y:S05]  /*1f30*/  @!P4 BRA `(.L_x_38) ;  /* 0x000000000004c947 */ /* 0x000fea0003800000 */
[----:B------:R-:W-:Y:S05]  /*1f40*/  BPT.TRAP 0x1 ;  /* 0x000000040000795c */ /* 0x000fea0000300000 */
.L_x_38:
[----:B------:R-:W-:Y:S05]  /*1f50*/  BSYNC.RECONVERGENT B0 ;  /* 0x0000000000007941 */ /* 0x000fea0003800200 */
.L_x_37:
        /* <DEDUP_REMOVED lines=9> */
[----:B------:R-:W-:Y:S02]  /*1ff0*/  USHF.L.U32 UR18, UR26, 0x6, URZ ;  /* 0x000000061a127899 */ /* 0x000fe400080006ff */
[----:B------:R-:W-:Y:S01]  /*2000*/  ULOP3.LUT UR17, UR17, 0xfefffff8, URZ, 0xc0, !UPT ;  /* 0xfefffff811117892 */ /* 0x000fe2000f8ec0ff */
[----:B-1----:R-:W-:Y:S01]  /*2010*/  SHF.L.U32 R2, R15, 0x1f, RZ ;  /* 0x0000001f0f027819 */ /* 0x002fe200000006ff */
[----:B------:R-:W-:Y:S02]  /*2020*/  UIADD3 UR16, UPT, UPT, UR16, 0x3400, URZ ;  /* 0x0000340010107890 */ /* 0x000fe4000fffe0ff */
[----:B------:R-:W-:Y:S01]  /*2030*/  UIADD3.X UR33, UPT, UPT, URZ, UR15, URZ, UP1, !UPT ;  /* 0x0000000fff217290 */ /* 0x000fe20008ffe4ff */
[----:B------:R4:W1:Y:S01]  /*2040*/  SYNCS.PHASECHK.TRANS64.TRYWAIT P0, [UR8+0x88], R2 ;  /* 0x00008802ff0075a7 */ /* 0x0008620008001108 */
[----:B------:R-:W-:-:S02]  /*2050*/  ULEA UR8, UR34, UR7, 0xc ;  /* 0x0000000722087291 */ /* 0x000fc4000f8e60ff */
[----:B------:R-:W-:Y:S02]  /*2060*/  UIADD3.X UR31, UPT, UPT, URZ, UR15, URZ, UP0, !UPT ;  /* 0x0000000fff1f7290 */ /* 0x000fe400087fe4ff */
[----:B------:R-:W-:Y:S01]  /*2070*/  UIADD3 UR8, UPT, UPT, UR8, 0x25400, URZ ;  /* 0x0002540008087890 */ /* 0x000fe2000fffe0ff */
[----:B------:R-:W-:Y:S01]  /*2080*/  UMOV UR28, 0x0 ;  /* 0x00000000001c7882 */ /* 0x000fe20000000000 */
[----:B------:R-:W-:Y:S01]  /*2090*/  UMOV UR29, 0x10000000 ;  /* 0x10000000001d7882 */ /* 0x000fe20000000000 */
[----:B------:R-:W-:Y:S01]  /*20a0*/  UMOV UR19, UR35 ;  /* 0x0000002300137c82 */ /* 0x000fe20008000000 */
[----:B------:R-:W-:Y:S01]  /*20b0*/  UMOV UR20, UR36 ;  /* 0x0000002400147c82 */ /* 0x000fe20008000000 */
[----:B------:R-:W-:Y:S01]  /*20c0*/  UMOV UR12, UR36 ;  /* 0x00000024000c7c82 */ /* 0x000fe20008000000 */
[----:B------:R-:W-:Y:S01]  /*20d0*/  UMOV UR9, UR17 ;  /* 0x0000001100097c82 */ /* 0x000fe20008000000 */
[----:B------:R-:W-:Y:S01]  /*20e0*/  UMOV UR10, UR18 ;  /* 0x00000012000a7c82 */ /* 0x000fe20008000000 */
[----:B------:R4:W-:Y:S01]  /*20f0*/  UTMALDG.3D.2CTA [UR16], [UR32], desc[UR28] ;  /* 0x00001c10200075b4 */ /* 0x0009e20008211000 */
[----:B------:R-:W-:Y:S01]  /*2100*/  UIADD3 UR26, UPT, UPT, UR26, 0x1, URZ ;  /* 0x000000011a1a7890 */ /* 0x000fe2000fffe0ff */
[----:B------:R-:W-:-:S03]  /*2110*/  UMOV UR34, UR24 ;  /* 0x0000001800227c82 */ /* 0x000fc60008000000 */
[----:B------:R-:W-:Y:S01]  /*2120*/  UISETP.NE.AND UP0, UPT, UR26, UR27, UPT ;  /* 0x0000001b1a00728c */ /* 0x000fe2000bf05270 */
[----:B------:R4:W-:Y:S08]  /*2130*/  UTMALDG.3D.2CTA [UR8], [UR30], desc[UR28] ;  /* 0x00001c081e0075b4 */ /* 0x0009f00008211000 */
[----:B----4-:R-:W-:Y:S05]  /*2140*/  BRA.U UP0, `(.L_x_39) ;  /* 0xfffffffd00487547 */ /* 0x010fea000b83ffff */
.L_x_33:
[C---:B-1----:R-:W-:Y:S01]  /*2150*/  LEA R2, R14.reuse, UR7, 0x3 ;  /* 0x000000070e027c11 */ /* 0x042fe2000f8e18ff */
[----:B------:R-:W-:Y:S01]  /*2160*/  NOP ;  /* 0x0000000000007918 */ /* 0x000fe20000000000 */
[----:B--2---:R-:W-:Y:S02]  /*2170*/  SHF.L.U32 R3, R13, 0x1f, RZ ;  /* 0x0000001f0d037819 */ /* 0x004fe400000006ff */
[----:B------:R-:W-:Y:S02]  /*2180*/  LEA R4, R14, UR7, 0x4 ;  /* 0x000000070e047c11 */ /* 0x000fe4000f8e20ff */
[----:B------:R-:W1:Y:S02]  /*2190*/  SYNCS.PHASECHK.TRANS64.TRYWAIT P0, [R2+URZ+0x150], R3 ;  /* 0x00015003020075a7 */ /* 0x000e6400080011ff */
[----:B-1----:R-:W-:Y:S05]  /*21a0*/  @!P0 BRA `(.L_x_40) ;  /* 0x00000070007c8947 */ /* 0x002fea0003800000 */
.L_x_196:
[----:B------:R-:W2:Y:S01]  /*21b0*/  LDS.128 R4, [R4+0x1e0] ;  /* 0x0001e00004047984 */ /* 0x000ea20000000c00 */
[----:B------:R-:W-:Y:S01]  /*21c0*/  ISETP.GE.AND P0, PT, R34, 0x1, PT ;  /* 0x000000012200780c */ /* 0x000fe20003f06270 */
[----:B-1----:R-:W-:Y:S01]  /*21d0*/  VIADD R2, R2, 0x160 ;  /* 0x0000016002027836 */ /* 0x002fe20000000000 */
[----:B------:R-:W-:Y:S01]  /*21e0*/  @!PT LDS RZ, [RZ] ;  /* 0x00000000fffff984 */ /* 0x000fe20000000800 */
[----:B------:R-:W-:Y:S01]  /*21f0*/  @!PT LDS RZ, [RZ] ;  /* 0x00000000fffff984 */ /* 0x000fe20000000800 */
[----:B------:R-:W-:Y:S01]  /*2200*/  @!PT LDS RZ, [RZ] ;  /* 0x00000000fffff984 */ /* 0x000fe20000000800 */
[----:B------:R-:W-:Y:S01]  /*2210*/  @!PT LDS RZ, [RZ] ;  /* 0x00000000fffff984 */ /* 0x000fe20000000800 */
[----:B------:R1:W-:Y:S06]  /*2220*/  MEMBAR.ALL.CTA ;  /* 0x0000000000007992 */ /* 0x0003ec0000008000 */
[----:B-1----:R-:W1:Y:S01]  /*2230*/  FENCE.VIEW.ASYNC.S ;  /* 0x00000000000073c6 */ /* 0x002e620000000000 */
[----:B------:R-:W-:-:S04]  /*2240*/  PRMT R2, RZ, 0x654, R2 ;  /* 0x00000654ff027816 */ /* 0x000fc80000000002 */
[----:B-1----:R1:W-:Y:S01]  /*2250*/  SYNCS.ARRIVE.TRANS64.RED.A1T0 RZ, [R2+URZ], RZ ;  /* 0x000000ff02ff79a7 */ /* 0x0023e200081004ff */
[----:B--2---:R-:W-:-:S13]  /*2260*/  LOP3.LUT P2, RZ, R6, 0x1, RZ, 0xc0, !PT ;  /* 0x0000000106ff7812 */ /* 0x004fda000784c0ff */
[----:B------:R-:W-:Y:S01]  /*2270*/  @P2 SHF.R.U32.HI R3, RZ, 0x10, R5 ;  /* 0x00000010ff032819 */ /* 0x000fe20000011605 */
[----:B------:R-:W-:Y:S01]  /*2280*/  VOTEU.ANY UP0, P2 ;  /* 0x0000000000ff7886 */ /* 0x000fe20001000100 */
[----:B------:R-:W-:Y:S02]  /*2290*/  @P2 MOV R11, R4 ;  /* 0x00000004000b2202 */ /* 0x000fe40000000f00 */
[----:B------:R-:W-:Y:S02]  /*22a0*/  @P2 R2UR.BROADCAST UR8, R3 ;  /* 0x00000000030822ca */ /* 0x000fe400008e0000 */
[----:B------:R-:W-:-:S11]  /*22b0*/  @P2 LOP3.LUT R8, R5, 0xffff, RZ, 0xc0, !PT ;  /* 0x0000ffff05082812 */ /* 0x000fd600078ec0ff */
[----:B------:R-:W-:Y:S01]  /*22c0*/  @UP0 UMOV UR36, UR8 ;  /* 0x0000000800240c82 */ /* 0x000fe20008000000 */
[----:B-1----:R-:W-:Y:S05]  /*22d0*/  @!P0 BRA `(.L_x_41) ;  /* 0x0000000000b88947 */ /* 0x002fea0003800000 */
[----:B------:R-:W3:Y:S01]  /*22e0*/  LDC.64 R4, c[0x0][0xb18] ;  /* 0x0002c600ff047b82 */ /* 0x000ee20000000a00 */
[----:B------:R-:W-:-:S07]  /*22f0*/  ISETP.NE.AND P3, PT, R34, 0x1, PT ;  /* 0x000000012200780c */ /* 0x000fce0003f65270 */
[----:B------:R-:W1:Y:S08]  /*2300*/  LDC.64 R6, c[0x0][0xb10] ;  /* 0x0002c400ff067b82 */ /* 0x000e700000000a00 */
[----:B------:R-:W2:Y:S08]  /*2310*/  LDC R18, c[0x0][0xb20] ;  /* 0x0002c800ff127b82 */ /* 0x000eb00000000800 */
[----:B------:R-:W4:Y:S01]  /*2320*/  LDC R20, c[0x0][0xb0c] ;  /* 0x0002c300ff147b82 */ /* 0x000f220000000800 */
[----:B---3--:R-:W-:Y:S01]  /*2330*/  IMAD.HI.U32 R19, R0, R5, RZ ;  /* 0x0000000500137227 */ /* 0x008fe200078e00ff */
[----:B------:R-:W-:-:S03]  /*2340*/  ISETP.NE.AND P0, PT, R4, 0x1, PT ;  /* 0x000000010400780c */ /* 0x000fc60003f05270 */
[----:B------:R-:W-:-:S03]  /*2350*/  IMAD.HI.U32 R5, R8, R5, RZ ;  /* 0x0000000508057227 */ /* 0x000fc600078e00ff */
[----:B------:R-:W3:Y:S01]  /*2360*/  LDC.64 R2, c[0x0][0xb28] ;  /* 0x0002ca00ff027b82 */ /* 0x000ee20000000a00 */
[----:B-1----:R-:W-:-:S04]  /*2370*/  IMAD.HI.U32 R22, R9, R6, RZ ;  /* 0x0000000609167227 */ /* 0x002fc800078e00ff */
[----:B------:R-:W-:Y:S01]  /*2380*/  IMAD.HI.U32 R24, R11, R6, RZ ;  /* 0x000000060b187227 */ /* 0x000fe200078e00ff */
[----:B------:R-:W-:Y:S02]  /*2390*/  SHF.R.U32.HI R22, RZ, R7, R22 ;  /* 0x00000007ff167219 */ /* 0x000fe40000011616 */
[-C--:B--2---:R-:W-:Y:S02]  /*23a0*/  SHF.R.U32.HI R19, RZ, R18.reuse, R19 ;  /* 0x00000012ff137219 */ /* 0x084fe40000011613 */
[----:B------:R-:W-:Y:S02]  /*23b0*/  SHF.R.U32.HI R5, RZ, R18, R5 ;  /* 0x00000012ff057219 */ /* 0x000fe40000011605 */
[----:B------:R-:W-:Y:S02]  /*23c0*/  SEL R19, R0, R19, !P0 ;  /* 0x0000001300137207 */ /* 0x000fe40004000000 */
[----:B------:R-:W-:Y:S02]  /*23d0*/  SHF.R.U32.HI R24, RZ, R7, R24 ;  /* 0x00000007ff187219 */ /* 0x000fe40000011618 */
[----:B----4-:R-:W-:-:S02]  /*23e0*/  ISETP.NE.AND P1, PT, R20, 0x1, PT ;  /* 0x000000011400780c */ /* 0x010fc40003f25270 */
[----:B------:R-:W-:Y:S02]  /*23f0*/  SEL R5, R8, R5, !P0 ;  /* 0x0000000508057207 */ /* 0x000fe40004000000 */
[----:B------:R-:W-:Y:S02]  /*2400*/  SEL R21, R9, R22, !P1 ;  /* 0x0000001609157207 */ /* 0x000fe40004800000 */
[----:B------:R-:W-:Y:S01]  /*2410*/  SEL R7, R11, R24, !P1 ;  /* 0x000000180b077207 */ /* 0x000fe20004800000 */
[----:B---3--:R-:W-:-:S04]  /*2420*/  IMAD.HI.U32 R22, R19, R2, RZ ;  /* 0x0000000213167227 */ /* 0x008fc800078e00ff */
[----:B------:R-:W-:Y:S01]  /*2430*/  IMAD.HI.U32 R6, R21, R2, RZ ;  /* 0x0000000215067227 */ /* 0x000fe200078e00ff */
[----:B------:R-:W-:-:S04]  /*2440*/  @P3 SHF.R.U32.HI R19, RZ, R3, R22 ;  /* 0x00000003ff133219 */ /* 0x000fc80000011616 */
[----:B------:R-:W-:Y:S01]  /*2450*/  @P3 SHF.R.U32.HI R21, RZ, R3, R6 ;  /* 0x00000003ff153219 */ /* 0x000fe20000011606 */
[----:B------:R-:W-:-:S04]  /*2460*/  IMAD R19, R34, R19, RZ ;  /* 0x0000001322137224 */ /* 0x000fc800078e02ff */
[----:B------:R-:W-:Y:S01]  /*2470*/  IMAD R6, R34, R21, RZ ;  /* 0x0000001522067224 */ /* 0x000fe200078e02ff */
[C---:B------:R-:W-:Y:S02]  /*2480*/  ISETP.GE.AND P0, PT, R5.reuse, R19, PT ;  /* 0x000000130500720c */ /* 0x040fe40003f06270 */
[----:B------:R-:W-:Y:S02]  /*2490*/  IADD3 R19, PT, PT, -R5, RZ, RZ ;  /* 0x000000ff05137210 */ /* 0x000fe40007ffe1ff */
[----:B------:R-:W-:Y:S01]  /*24a0*/  ISETP.GE.OR P0, PT, R7, R6, P0 ;  /* 0x000000060700720c */ /* 0x000fe20000706670 */
[----:B------:R-:W-:-:S04]  /*24b0*/  IMAD.HI.U32 R6, R5, R2, RZ ;  /* 0x0000000205067227 */ /* 0x000fc800078e00ff */
[----:B------:R-:W-:Y:S01]  /*24c0*/  IMAD R8, R4, R19, R8 ;  /* 0x0000001304087224 */ /* 0x000fe200078e0208 */
[----:B------:R-:W-:-:S04]  /*24d0*/  SHF.R.U32.HI R6, RZ, R3, R6 ;  /* 0x00000003ff067219 */ /* 0x000fc80000011606 */
[----:B------:R-:W-:-:S03]  /*24e0*/  SEL R6, R5, R6, !P3 ;  /* 0x0000000605067207 */ /* 0x000fc60005800000 */
[----:B------:R-:W-:-:S04]  /*24f0*/  @!P0 IMAD.HI.U32 R18, R7, R2, RZ ;  /* 0x0000000207128227 */ /* 0x000fc800078e00ff */
[----:B------:R-:W-:Y:S01]  /*2500*/  IMAD.MOV R2, RZ, RZ, -R6 ;  /* 0x000000ffff027224 */ /* 0x000fe200078e0a06 */
[----:B------:R-:W-:-:S03]  /*2510*/  @!P0 SHF.R.U32.HI R18, RZ, R3, R18 ;  /* 0x00000003ff128219 */ /* 0x000fc60000011612 */
[----:B------:R-:W-:Y:S01]  /*2520*/  IMAD R2, R34, R2, R5 ;  /* 0x0000000222027224 */ /* 0x000fe200078e0205 */
        /* <DEDUP_REMOVED lines=9> */
.L_x_41:
[----:B------:R-:W1:Y:S02]  /*25c0*/  LDCU UR8, c[0x0][0xb30] ;  /* 0x00016600ff0877ac */ /* 0x000e640008000800 */
[----:B-1----:R-:W-:-:S09]  /*25d0*/  UISETP.NE.AND UP0, UPT, UR8, 0x1, UPT ;  /* 0x000000010800788c */ /* 0x002fd2000bf05270 */
[----:B------:R-:W-:Y:S05]  /*25e0*/  BRA.U UP0, `(.L_x_42) ;  /* 0x0000000100407547 */ /* 0x000fea000b800000 */
[----:B------:R-:W1:Y:S08]  /*25f0*/  LDC.64 R4, c[0x0][0xb10] ;  /* 0x0002c400ff047b82 */ /* 0x000e700000000a00 */
[----:B------:R-:W2:Y:S08]  /*2600*/  LDC.64 R2, c[0x0][0xb18] ;  /* 0x0002c600ff027b82 */ /* 0x000eb00000000a00 */
[----:B------:R-:W4:Y:S08]  /*2610*/  LDC R6, c[0x0][0xb20] ;  /* 0x0002c800ff067b82 */ /* 0x000f300000000800 */
[----:B------:R-:W3:Y:S01]  /*2620*/  LDC R18, c[0x0][0xb0c] ;  /* 0x0002c300ff127b82 */ /* 0x000ee20000000800 */
[----:B-1----:R-:W-:-:S05]  /*2630*/  IMAD.HI.U32 R4, R11, R4, RZ ;  /* 0x000000040b047227 */ /* 0x002fca00078e00ff */
[----:B------:R-:W-:Y:S01]  /*2640*/  SHF.R.U32.HI R4, RZ, R5, R4 ;  /* 0x00000005ff047219 */ /* 0x000fe20000011604 */
[----:B--2---:R-:W-:Y:S01]  /*2650*/  IMAD.HI.U32 R3, R8, R3, RZ ;  /* 0x0000000308037227 */ /* 0x004fe200078e00ff */
[----:B------:R-:W-:-:S04]  /*2660*/  ISETP.NE.AND P0, PT, R2, 0x1, PT ;  /* 0x000000010200780c */ /* 0x000fc80003f05270 */
[----:B----4-:R-:W-:-:S04]  /*2670*/  SHF.R.U32.HI R3, RZ, R6, R3 ;  /* 0x00000006ff037219 */ /* 0x010fc80000011603 */
[----:B------:R-:W-:Y:S02]  /*2680*/  SEL R3, R8, R3, !P0 ;  /* 0x0000000308037207 */ /* 0x000fe40004000000 */
[----:B---3--:R-:W-:-:S04]  /*2690*/  ISETP.NE.AND P1, PT, R18, 0x1, PT ;  /* 0x000000011200780c */ /* 0x008fc80003f25270 */
[----:B------:R-:W-:-:S05]  /*26a0*/  SEL R4, R11, R4, !P1 ;  /* 0x000000040b047207 */ /* 0x000fca0004800000 */
[----:B------:R-:W-:Y:S02]  /*26b0*/  IMAD.IADD R5, R3, 0x1, -R4 ;  /* 0x0000000103057824 */ /* 0x000fe400078e0a04 */
[----:B------:R-:W-:Y:S02]  /*26c0*/  IMAD.IADD R3, R4, 0x1, -R3 ;  /* 0x0000000104037824 */ /* 0x000fe400078e0a03 */
[----:B------:R-:W-:Y:S02]  /*26d0*/  IMAD R11, R5, R18, R11 ;  /* 0x00000012050b7224 */ /* 0x000fe400078e020b */
[----:B------:R-:W-:-:S07]  /*26e0*/  IMAD R8, R3, R2, R8 ;  /* 0x0000000203087224 */ /* 0x000fce00078e0208 */
.L_x_42:
[----:B------:R-:W-:Y:S01]  /*26f0*/  VIADD R14, R14, 0x1 ;  /* 0x000000010e0e7836 */ /* 0x000fe20000000000 */
[----:B------:R-:W-:Y:S01]  /*2700*/  UPLOP3.LUT UP5, UPT, UPT, UPT, UPT, 0x80, 0x8 ;  /* 0x000000000008789c */ /* 0x000fe20003faf070 */
[----:B------:R-:W-:Y:S02]  /*2710*/  IMAD.IADD R19, R11, 0x1, R78 ;  /* 0x000000010b137824 */ /* 0x000fe400078e024e */
[----:B------:R-:W-:Y:S01]  /*2720*/  IMAD.IADD R18, R8, 0x1, R77 ;  /* 0x0000000108127824 */ /* 0x000fe200078e024d */
[----:B------:R-:W-:-:S04]  /*2730*/  ISETP.NE.AND P0, PT, R14, 0x2, PT ;  /* 0x000000020e00780c */ /* 0x000fc80003f05270 */
[----:B------:R-:W-:Y:S02]  /*2740*/  SEL R2, RZ, 0x1, P0 ;  /* 0x00000001ff027807 */ /* 0x000fe40000000000 */
[----:B------:R-:W-:Y:S02]  /*2750*/  SEL R14, R14, RZ, P0 ;  /* 0x000000ff0e0e7207 */ /* 0x000fe40000000000 */
[----:B------:R-:W-:Y:S01]  /*2760*/  LOP3.LUT R13, R13, R2, RZ, 0x3c, !PT ;  /* 0x000000020d0d7212 */ /* 0x000fe200078e3cff */
[----:B------:R-:W-:Y:S06]  /*2770*/  @P2 BRA `(.L_x_43) ;  /* 0xfffffff000542947 */ /* 0x000fec000383ffff */
[----:B------:R-:W-:Y:S01]  /*2780*/  UIADD3 UR7, UPT, UPT, UR7, 0x88, URZ ;  /* 0x0000008807077890 */ /* 0x000fe2000fffe0ff */
[----:B------:R-:W-:-:S03]  /*2790*/  SHF.L.U32 R3, R15, 0x1f, RZ ;  /* 0x0000001f0f037819 */ /* 0x000fc600000006ff */
[----:B------:R-:W-:-:S09]  /*27a0*/  ULEA UR4, UR24, UR7, 0x3 ;  /* 0x0000000718047291 */ /* 0x000fd2000f8e18ff */
[----:B------:R-:W1:Y:S02]  /*27b0*/  SYNCS.PHASECHK.TRANS64.TRYWAIT P0, [UR4], R3 ;  /* 0x00000003ff0075a7 */ /* 0x000e640008001104 */
[----:B-1----:R-:W-:Y:S05]  /*27c0*/  @!P0 BRA `(.L_x_44) ;  /* 0x0000006c00088947 */ /* 0x002fea0003800000 */
.L_x_198:
[----:B------:R-:W-:-:S04]  /*27d0*/  UIADD3 UR5, UPT, UPT, UR24, 0x1, URZ ;  /* 0x0000000118057890 */ /* 0x000fc8000fffe0ff */
[----:B------:R-:W-:-:S04]  /*27e0*/  UISETP.NE.AND UP0, UPT, UR5, 0x11, UPT ;  /* 0x000000110500788c */ /* 0x000fc8000bf05270 */
[----:B------:R-:W-:Y:S02]  /*27f0*/  USEL UR6, URZ, 0x1, UP0 ;  /* 0x00000001ff067887 */ /* 0x000fe40008000000 */
[----:B------:R-:W-:-:S04]  /*2800*/  USEL UR5, UR5, URZ, UP0 ;  /* 0x000000ff05057287 */ /* 0x000fc80008000000 */
[----:B------:R-:W-:Y:S01]  /*2810*/  ULEA UR4, UR5, UR7, 0x3 ;  /* 0x0000000705047291 */ /* 0x000fe2000f8e18ff */
[----:B------:R-:W-:-:S04]  /*2820*/  LOP3.LUT R2, R15, UR6, RZ, 0x3c, !PT ;  /* 0x000000060f027c12 */ /* 0x000fc8000f8e3cff */
[----:B-1----:R-:W-:-:S04]  /*2830*/  SHF.L.U32 R3, R2, 0x1f, RZ ;  /* 0x0000001f02037819 */ /* 0x002fc800000006ff */
[----:B------:R-:W1:Y:S02]  /*2840*/  SYNCS.PHASECHK.TRANS64.TRYWAIT P0, [UR4], R3 ;  /* 0x00000003ff0075a7 */ /* 0x000e640008001104 */
[----:B-1----:R-:W-:Y:S05]  /*2850*/  @!P0 BRA `(.L_x_45) ;  /* 0x0000006800fc8947 */ /* 0x002fea0003800000 */
.L_x_200:
        /* <DEDUP_REMOVED lines=9> */
.L_x_202:
        /* <DEDUP_REMOVED lines=9> */
.L_x_204:
        /* <DEDUP_REMOVED lines=9> */
.L_x_206:
        /* <DEDUP_REMOVED lines=9> */
.L_x_208:
        /* <DEDUP_REMOVED lines=9> */
.L_x_210:
        /* <DEDUP_REMOVED lines=9> */
.L_x_212:
        /* <DEDUP_REMOVED lines=9> */
.L_x_214:
        /* <DEDUP_REMOVED lines=9> */
.L_x_216:
        /* <DEDUP_REMOVED lines=9> */
.L_x_218:
        /* <DEDUP_REMOVED lines=9> */
.L_x_220:
        /* <DEDUP_REMOVED lines=9> */
.L_x_222:
        /* <DEDUP_REMOVED lines=9> */
.L_x_224:
        /* <DEDUP_REMOVED lines=9> */
.L_x_226:
        /* <DEDUP_REMOVED lines=9> */
.L_x_228:
[----:B------:R-:W-:-:S04]  /*3040*/  UIADD3 UR5, UPT, UPT, UR5, 0x1, URZ ;  /* 0x0000000105057890 */ /* 0x000fc8000fffe0ff */
[----:B------:R-:W-:-:S04]  /*3050*/  UISETP.NE.AND UP0, UPT, UR5, 0x11, UPT ;  /* 0x000000110500788c */ /* 0x000fc8000bf05270 */
[----:B------:R-:W-:Y:S02]  /*3060*/  USEL UR4, URZ, 0x1, UP0 ;  /* 0x00000001ff047887 */ /* 0x000fe40008000000 */
[----:B------:R-:W-:-:S04]  /*3070*/  USEL UR5, UR5, URZ, UP0 ;  /* 0x000000ff05057287 */ /* 0x000fc80008000000 */
[----:B------:R-:W-:Y:S01]  /*3080*/  ULEA UR5, UR5, UR7, 0x3 ;  /* 0x0000000705057291 */ /* 0x000fe2000f8e18ff */
[----:B-1----:R-:W-:-:S04]  /*3090*/  LOP3.LUT R3, R2, UR4, RZ, 0x3c, !PT ;  /* 0x0000000402037c12 */ /* 0x002fc8000f8e3cff */
[----:B------:R-:W-:Y:S01]  /*30a0*/  SHF.L.U32 R3, R3, 0x1f, RZ ;  /* 0x0000001f03037819 */ /* 0x000fe200000006ff */
[----:B---3--:R-:W-:-:S07]  /*30b0*/  IMAD.U32 R0, RZ, RZ, UR5 ;  /* 0x00000005ff007e24 */ /* 0x008fce000f8e00ff */
.L_x_60:
[----:B-1----:R1:W2:Y:S02]  /*30c0*/  SYNCS.PHASECHK.TRANS64.TRYWAIT P0, [R0+URZ], R3 ;  /* 0x00000003000075a7 */ /* 0x0022a400080011ff */
[----:B--2---:R-:W-:Y:S05]  /*30d0*/  @!P0 NANOSLEEP.SYNCS 0x989680 ;  /* 0x009896800000895d */ /* 0x004fea0003900000 */
[----:B------:R-:W2:Y:S02]  /*30e0*/  @!P0 SYNCS.PHASECHK.TRANS64 P0, [R0+URZ], R3 ;  /* 0x00000003000085a7 */ /* 0x000ea400080010ff */
[----:B--2---:R-:W-:Y:S05]  /*30f0*/  @P0 EXIT ;  /* 0x000000000000094d */ /* 0x004fea0003800000 */
[----:B------:R-:W-:Y:S05]  /*3100*/  BRA `(.L_x_60) ;  /* 0xfffffffc00ec7947 */ /* 0x000fea000383ffff */
.L_x_23:
[----:B------:R-:W-:-:S04]  /*3110*/  UISETP.NE.AND UP1, UPT, UR6, URZ, UPT ;  /* 0x000000ff0600728c */ /* 0x000fc8000bf25270 */
[----:B------:R-:W-:-:S09]  /*3120*/  UISETP.NE.OR UP1, UPT, UR12, 0x1, UP1 ;  /* 0x000000010c00788c */ /* 0x000fd20008f25670 */
[----:B------:R-:W-:Y:S05]  /*3130*/  BRA.U UP1, `(.L_x_61) ;  /* 0x00000005014c7547 */ /* 0x000fea000b800000 */
[----:B------:R-:W-:Y:S01]  /*3140*/  HFMA2 R11, -RZ, RZ, 0, 0 ;  /* 0x00000000ff0b7431 */ /* 0x000fe200000001ff */
[----:B------:R-:W-:Y:S01]  /*3150*/  ISETP.GE.U32.AND P2, PT, R10, 0x2, PT ;  /* 0x000000020a00780c */ /* 0x000fe20003f46070 */
[----:B------:R-:W-:Y:S01]  /*3160*/  IMAD.MOV.U32 R12, RZ, RZ, 0x1 ;  /* 0x00000001ff0c7424 */ /* 0x000fe200078e00ff */
[----:B------:R-:W-:Y:S01]  /*3170*/  CS2R R8, SRZ ;  /* 0x0000000000087805 */ /* 0x000fe2000001ff00 */
[----:B------:R-:W-:Y:S01]  /*3180*/  IMAD.MOV.U32 R3, RZ, RZ, RZ ;  /* 0x000000ffff037224 */ /* 0x000fe200078e00ff */
[----:B------:R-:W-:Y:S01]  /*3190*/  UMOV UR4, 0x400 ;  /* 0x0000040000047882 */ /* 0x000fe20000000000 */
[----:B------:R-:W-:Y:S01]  /*31a0*/  UMOV UR7, URZ ;  /* 0x000000ff00077c82 */ /* 0x000fe20008000000 */
[----:B------:R-:W-:-:S12]  /*31b0*/  ULEA UR6, UR6, UR4, 0x18 ;  /* 0x0000000406067291 */ /* 0x000fd8000f8ec0ff */
.L_x_65:
[----:B------:R-:W-:Y:S02]  /*31c0*/  LEA R0, R3, UR6, 0x3 ;  /* 0x0000000603007c11 */ /* 0x000fe4000f8e18ff */
[----:B------:R-:W-:-:S03]  /*31d0*/  SHF.L.U32 R5, R8, 0x1f, RZ ;  /* 0x0000001f08057819 */ /* 0x000fc600000006ff */
[----:B------:R-:W-:Y:S01]  /*31e0*/  VIADD R4, R0, 0x1c0 ;  /* 0x000001c000047836 */ /* 0x000fe20000000000 */
[----:B------:R-:W1:Y:S02]  /*31f0*/  SYNCS.PHASECHK.TRANS64.TRYWAIT P0, [R0+URZ+0x1b0], R5 ;  /* 0x0001b005000075a7 */ /* 0x000e6400080011ff */
[----:B-1----:R-:W-:Y:S05]  /*3200*/  @!P0 BRA `(.L_x_62) ;  /* 0x0000006400f88947 */ /* 0x002fea0003800000 */
.L_x_229:
[----:B------:R-:W-:Y:S01]  /*3210*/  ULEA UR5, UR7, UR6, 0x3 ;  /* 0x0000000607057291 */ /* 0x000fe2000f8e18ff */
[----:B------:R-:W-:Y:S01]  /*3220*/  PRMT R4, RZ, 0x654, R4 ;  /* 0x00000654ff047816 */ /* 0x000fe20000000004 */
[----:B-1----:R-:W-:Y:S01]  /*3230*/  @!P2 IMAD.MOV.U32 R5, RZ, RZ, 0x10 ;  /* 0x00000010ff05a424 */ /* 0x002fe200078e00ff */
[----:B------:R-:W-:Y:S01]  /*3240*/  SHF.L.U32 R7, R12, 0x1f, RZ ;  /* 0x0000001f0c077819 */ /* 0x000fe200000006ff */
[----:B------:R-:W-:Y:S01]  /*3250*/  UIADD3 UR4, UPT, UPT, UR5, 0x150, URZ ;  /* 0x0000015005047890 */ /* 0x000fe2000fffe0ff */
[----:B------:R1:W-:Y:S05]  /*3260*/  SYNCS.ARRIVE.TRANS64.RED.A1T0 RZ, [R4+URZ], RZ ;  /* 0x000000ff04ff79a7 */ /* 0x0003ea00081004ff */
[----:B------:R-:W-:Y:S01]  /*3270*/  IMAD.U32 R13, RZ, RZ, UR4 ;  /* 0x00000004ff0d7e24 */ /* 0x000fe2000f8e00ff */
[----:B------:R-:W2:Y:S04]  /*3280*/  SYNCS.PHASECHK.TRANS64.TRYWAIT P0, [UR5+0x160], R7 ;  /* 0x00016007ff0075a7 */ /* 0x000ea80008001105 */
[----:B------:R-:W-:Y:S01]  /*3290*/  PRMT R13, R10, 0x654, R13 ;  /* 0x000006540a0d7816 */ /* 0x000fe2000000000d */
[----:B-12---:R-:W-:Y:S06]  /*32a0*/  @!P0 BRA `(.L_x_63) ;  /* 0x0000006400e48947 */ /* 0x006fec0003800000 */
.L_x_231:
[----:B------:R-:W-:Y:S01]  /*32b0*/  ULEA UR4, UR7, UR6, 0x4 ;  /* 0x0000000607047291 */ /* 0x000fe2000f8e20ff */
[----:B------:R-:W-:Y:S01]  /*32c0*/  SEL R2, R13, R2, !P2 ;  /* 0x000000020d027207 */ /* 0x000fe20005000000 */
[----:B------:R-:W-:Y:S01]  /*32d0*/  UIADD3 UR5, UPT, UPT, UR5, 0x150, URZ ;  /* 0x0000015005057890 */ /* 0x000fe2000fffe0ff */
[----:B-1----:R-:W-:Y:S01]  /*32e0*/  LEA R0, R11, UR6, 0x3 ;  /* 0x000000060b007c11 */ /* 0x002fe2000f8e18ff */
[----:B------:R-:W-:Y:S01]  /*32f0*/  UIADD3 UR4, UPT, UPT, UR4, 0x1e0, URZ ;  /* 0x000001e004047890 */ /* 0x000fe2000fffe0ff */
[----:B------:R1:W-:Y:S01]  /*3300*/  @!P2 SYNCS.ARRIVE.TRANS64.RED RZ, [R2+URZ], R5 ;  /* 0x0000000502ffa9a7 */ /* 0x0003e200080004ff */
[----:B------:R-:W-:Y:S01]  /*3310*/  UIADD3 UR7, UPT, UPT, UR7, 0x1, URZ ;  /* 0x0000000107077890 */ /* 0x000fe2000fffe0ff */
[----:B------:R-:W-:-:S03]  /*3320*/  VIADD R3, R3, 0x1 ;  /* 0x0000000103037836 */ /* 0x000fc60000000000 */
[----:B------:R-:W-:Y:S02]  /*3330*/  UISETP.NE.AND UP0, UPT, UR7, 0x2, UPT ;  /* 0x000000020700788c */ /* 0x000fe4000bf05270 */
[----:B------:R-:W-:Y:S01]  /*3340*/  ISETP.NE.AND P0, PT, R3, 0x2, PT ;  /* 0x000000020300780c */ /* 0x000fe20003f05270 */
[----:B------:R-:W-:Y:S06]  /*3350*/  UGETNEXTWORKID.BROADCAST [UR4], [UR5] ;  /* 0x00000000040073ca */ /* 0x000fec0008000100 */
[----:B------:R-:W-:Y:S02]  /*3360*/  USEL UR4, URZ, 0x1, UP0 ;  /* 0x00000001ff047887 */ /* 0x000fe40008000000 */
[----:B------:R-:W-:-:S04]  /*3370*/  USEL UR7, UR7, URZ, UP0 ;  /* 0x000000ff07077287 */ /* 0x000fc80008000000 */
[----:B------:R-:W-:Y:S02]  /*3380*/  LOP3.LUT R12, R12, UR4, RZ, 0x3c, !PT ;  /* 0x000000040c0c7c12 */ /* 0x000fe4000f8e3cff */
[----:B-1----:R-:W-:-:S04]  /*3390*/  SHF.L.U32 R5, R9, 0x1f, RZ ;  /* 0x0000001f09057819 */ /* 0x002fc800000006ff */
[----:B------:R-:W1:Y:S02]  /*33a0*/  SYNCS.PHASECHK.TRANS64.TRYWAIT P1, [R0+URZ+0x150], R5 ;  /* 0x00015005000075a7 */ /* 0x000e6400080211ff */
[----:B-1----:R-:W-:Y:S05]  /*33b0*/  @!P1 BRA `(.L_x_64) ;  /* 0x0000006400b89947 */ /* 0x002fea0003800000 */
.L_x_232:
[----:B------:R-:W-:Y:S01]  /*33c0*/  LEA R4, R11, UR6, 0x4 ;  /* 0x000000060b047c11 */ /* 0x000fe2000f8e20ff */
[----:B-1----:R-:W-:Y:S01]  /*33d0*/  VIADD R0, R0, 0x160 ;  /* 0x0000016000007836 */ /* 0x002fe20000000000 */
[----:B------:R-:W-:Y:S01]  /*33e0*/  SEL R3, R3, RZ, P0 ;  /* 0x000000ff03037207 */ /* 0x000fe20000000000 */
[----:B------:R-:W-:-:S03]  /*33f0*/  VIADD R11, R11, 0x1 ;  /* 0x000000010b0b7836 */ /* 0x000fc60000000000 */
[----:B------:R-:W1:Y:S01]  /*3400*/  LDS.128 R4, [R4+0x1e0] ;  /* 0x0001e00004047984 */ /* 0x000e620000000c00 */
[----:B------:R-:W-:Y:S02]  /*3410*/  PRMT R0, RZ, 0x654, R0 ;  /* 0x00000654ff007816 */ /* 0x000fe40000000000 */
[C---:B------:R-:W-:Y:S01]  /*3420*/  ISETP.NE.AND P1, PT, R11.reuse, 0x2, PT ;  /* 0x000000020b00780c */ /* 0x040fe20003f25270 */
[----:B------:R-:W-:Y:S01]  /*3430*/  @!PT LDS RZ, [RZ] ;  /* 0x00000000fffff984 */ /* 0x000fe20000000800 */
[----:B------:R-:W-:Y:S01]  /*3440*/  @!PT LDS RZ, [RZ] ;  /* 0x00000000fffff984 */ /* 0x000fe20000000800 */
[----:B------:R-:W-:Y:S01]  /*3450*/  @!PT LDS RZ, [RZ] ;  /* 0x00000000fffff984 */ /* 0x000fe20000000800 */
[----:B------:R-:W-:Y:S01]  /*3460*/  @!PT LDS RZ, [RZ] ;  /* 0x00000000fffff984 */ /* 0x000fe20000000800 */
[----:B------:R2:W-:Y:S06]  /*3470*/  MEMBAR.ALL.CTA ;  /* 0x0000000000007992 */ /* 0x0005ec0000008000 */
[----:B--2---:R-:W2:Y:S01]  /*3480*/  FENCE.VIEW.ASYNC.S ;  /* 0x00000000000073c6 */ /* 0x004ea20000000000 */
[----:B------:R-:W-:Y:S01]  /*3490*/  SEL R11, R11, RZ, P1 ;  /* 0x000000ff0b0b7207 */ /* 0x000fe20000800000 */
[----:B--2---:R2:W-:Y:S01]  /*34a0*/  SYNCS.ARRIVE.TRANS64.RED.A1T0 RZ, [R0+URZ], RZ ;  /* 0x000000ff00ff79a7 */ /* 0x0045e200081004ff */
[----:B-1----:R-:W-:-:S02]  /*34b0*/  LOP3.LUT P3, RZ, R6, 0x1, RZ, 0xc0, !PT ;  /* 0x0000000106ff7812 */ /* 0x002fc4000786c0ff */
[----:B------:R-:W-:-:S04]  /*34c0*/  SEL R5, RZ, 0x1, P0 ;  /* 0x00000001ff057807 */ /* 0x000fc80000000000 */
[----:B------:R-:W-:Y:S02]  /*34d0*/  LOP3.LUT R8, R8, R5, RZ, 0x3c, !PT ;  /* 0x0000000508087212 */ /* 0x000fe400078e3cff */
[----:B--2---:R-:W-:-:S04]  /*34e0*/  SEL R0, RZ, 0x1, P1 ;  /* 0x00000001ff007807 */ /* 0x004fc80000800000 */
[----:B------:R-:W-:Y:S01]  /*34f0*/  LOP3.LUT R9, R9, R0, RZ, 0x3c, !PT ;  /* 0x0000000009097212 */ /* 0x000fe200078e3cff */
[----:B------:R-:W-:Y:S06]  /*3500*/  @P3 BRA `(.L_x_65) ;  /* 0xfffffffc002c3947 */ /* 0x000fec000383ffff */
[----:B------:R-:W-:Y:S01]  /*3510*/  ULEA UR5, UR7, UR6, 0x3 ;  /* 0x0000000607057291 */ /* 0x000fe2000f8e18ff */
[----:B------:R-:W-:-:S08]  /*3520*/  SHF.L.U32 R3, R12, 0x1f, RZ ;  /* 0x0000001f0c037819 */ /* 0x000fd000000006ff */
[----:B------:R-:W1:Y:S02]  /*3530*/  SYNCS.PHASECHK.TRANS64 P0, [UR5+0x160], R3 ;  /* 0x00016003ff0075a7 */ /* 0x000e640008001005 */
[----:B-1----:R-:W-:Y:S05]  /*3540*/  @P0 BRA `(.L_x_66) ;  /* 0x0000000000080947 */ /* 0x002fea0003800000 */
[----:B------:R-:W1:Y:S02]  /*3550*/  SYNCS.PHASECHK.TRANS64.TRYWAIT P0, [UR5+0x160], R3 ;  /* 0x00016003ff0075a7 */ /* 0x000e640008001105 */
[----:B-1----:R-:W-:Y:S05]  /*3560*/  @!P0 BRA `(.L_x_67) ;  /* 0x0000006400608947 */ /* 0x002fea0003800000 */
.L_x_66:
[----:B------:R-:W-:-:S04]  /*3570*/  UIADD3 UR4, UPT, UPT, UR7, 0x1, URZ ;  /* 0x0000000107047890 */ /* 0x000fc8000fffe0ff */
[----:B------:R-:W-:-:S04]  /*3580*/  UISETP.NE.AND UP0, UPT, UR4, 0x2, UPT ;  /* 0x000000020400788c */ /* 0x000fc8000bf05270 */
[----:B------:R-:W-:Y:S02]  /*3590*/  USEL UR8, URZ, 0x1, UP0 ;  /* 0x00000001ff087887 */ /* 0x000fe40008000000 */
[----:B------:R-:W-:-:S04]  /*35a0*/  USEL UR4, UR4, URZ, UP0 ;  /* 0x000000ff04047287 */ /* 0x000fc80008000000 */
[----:B------:R-:W-:Y:S01]  /*35b0*/  ULEA UR4, UR4, UR6, 0x3 ;  /* 0x0000000604047291 */ /* 0x000fe2000f8e18ff */
[----:B-1----:R-:W-:-:S04]  /*35c0*/  LOP3.LUT R3, R12, UR8, RZ, 0x3c, !PT ;  /* 0x000000080c037c12 */ /* 0x002fc8000f8e3cff */
[----:B------:R-:W-:-:S04]  /*35d0*/  SHF.L.U32 R0, R3, 0x1f, RZ ;  /* 0x0000001f03007819 */ /* 0x000fc800000006ff */
[----:B------:R-:W1:Y:S02]  /*35e0*/  SYNCS.PHASECHK.TRANS64 P0, [UR4+0x160], R0 ;  /* 0x00016000ff0075a7 */ /* 0x000e640008001004 */
[----:B-1----:R-:W-:Y:S05]  /*35f0*/  @P0 EXIT ;  /* 0x000000000000094d */ /* 0x002fea0003800000 */
[----:B------:R-:W-:Y:S02]  /*3600*/  SHF.L.U32 R3, R3, 0x1f, RZ ;  /* 0x0000001f03037819 */ /* 0x000fe400000006ff */
[----:B------:R-:W-:-:S07]  /*3610*/  MOV R0, UR4 ;  /* 0x0000000400007c02 */ /* 0x000fce0008000f00 */
.L_x_68:
[----:B-1----:R1:W2:Y:S02]  /*3620*/  SYNCS.PHASECHK.TRANS64.TRYWAIT P0, [R0+URZ+0x160], R3 ;  /* 0x00016003000075a7 */ /* 0x0022a400080011ff */
[----:B--2---:R-:W-:Y:S05]  /*3630*/  @!P0 NANOSLEEP.SYNCS 0x989680 ;  /* 0x009896800000895d */ /* 0x004fea0003900000 */
[----:B------:R-:W2:Y:S02]  /*3640*/  @!P0 SYNCS.PHASECHK.TRANS64 P0, [R0+URZ+0x160], R3 ;  /* 0x00016003000085a7 */ /* 0x000ea400080010ff */
[----:B--2---:R-:W-:Y:S05]  /*3650*/  @P0 EXIT ;  /* 0x000000000000094d */ /* 0x004fea0003800000 */
[----:B------:R-:W-:Y:S05]  /*3660*/  BRA `(.L_x_68) ;  /* 0xfffffffc00ec7947 */ /* 0x000fea000383ffff */
.L_x_61:
[----:B------:R-:W-:Y:S05]  /*3670*/  BRA.U UP4, `(.L_x_69) ;  /* 0x0000001104d87547 */ /* 0x000fea000b800000 */
[----:B------:R-:W-:Y:S01]  /*3680*/  UMOV UR7, 0x40 ;  /* 0x0000004000077882 */ /* 0x000fe20000000000 */
[----:B------:R-:W-:Y:S01]  /*3690*/  NOP ;  /* 0x0000000000007918 */ /* 0x000fe20000000000 */
[----:B------:R-:W-:Y:S01]  /*36a0*/  ULEA UR7, UR6, UR7, 0x18 ;  /* 0x0000000706077291 */ /* 0x000fe2000f8ec0ff */
[----:B------:R-:W-:Y:S02]  /*36b0*/  UMOV UR8, 0x400 ;  /* 0x0000040000087882 */ /* 0x000fe40000000000 */
[----:B------:R-:W-:-:S06]  /*36c0*/  ULEA UR8, UR6, UR8, 0x18 ;  /* 0x0000000806087291 */ /* 0x000fcc000f8ec0ff */
[----:B------:R-:W1:Y:S02]  /*36d0*/  LDS.U8 R2, [UR7+0x1c] ;  /* 0x00001c07ff027984 */ /* 0x000e640008000000 */
[----:B-1----:R-:W-:-:S13]  /*36e0*/  ISETP.NE.AND P0, PT, R2, RZ, PT ;  /* 0x000000ff0200720c */ /* 0x002fda0003f05270 */
[----:B------:R-:W-:Y:S05]  /*36f0*/  @P0 BRA `(.L_x_70) ;  /* 0x0000000400080947 */ /* 0x000fea0003800000 */
[----:B------:R-:W-:Y:S02]  /*3700*/  UISETP.NE.U32.AND UP0, UPT, UR5, 0x1, UPT ;  /* 0x000000010500788c */ /* 0x000fe4000bf05070 */
[----:B------:R-:W-:-:S07]  /*3710*/  UIADD3 UR9, UPT, UPT, UR7, 0x8, URZ ;  /* 0x0000000807097890 */ /* 0x000fce000fffe0ff */
[----:B------:R-:W-:Y:S05]  /*3720*/  BRA.U !UP0, `(.L_x_71) ;  /* 0x00000001089c7547 */ /* 0x000fea000b800000 */
[----:B------:R-:W-:Y:S01]  /*3730*/  ELECT P0, URZ, PT ;  /* 0x0000000000ff782f */ /* 0x000fe20003800000 */
[----:B------:R-:W-:-:S12]  /*3740*/  BSSY B0, `(.L_x_71) ;  /* 0x0000025000007945 */ /* 0x000fd80003800000 */
[----:B------:R-:W-:Y:S05]  /*3750*/  @!P0 BRA `(.L_x_72) ;  /* 0x00000000008c8947 */ /* 0x000fea0003800000 */
[----:B------:R-:W-:-:S05]  /*3760*/  UMOV UR6, 0x10 ;  /* 0x0000001000067882 */ /* 0x000fca0000000000 */
[----:B------:R-:W-:Y:S04]  /*3770*/  DEPBAR.LE SB1, 0x36 ;  /* 0x00009d800000791a */ /* 0x000fe80000000000 */
[----:B------:R-:W1:Y:S02]  /*3780*/  UTCATOMSWS.2CTA.FIND_AND_SET.ALIGN UP1, UR6, UR6 ;  /* 0x00000006000675e3 */ /* 0x000e640008220800 */
[----:B-1----:R-:W-:Y:S01]  /*3790*/  MOV R11, UR6 ;  /* 0x00000006000b7c02 */ /* 0x002fe20008000f00 */
[----:B------:R-:W-:Y:S06]  /*37a0*/  BRA.U UP1, `(.L_x_73) ;  /* 0x0000000101187547 */ /* 0x000fec000b800000 */
.L_x_74:
[----:B------:R-:W-:Y:S05]  /*37b0*/  NANOSLEEP 0x64 ;  /* 0x000000640000795d */ /* 0x000fea0003800000 */
[----:B------:R-:W-:-:S05]  /*37c0*/  UMOV UR6, 0x10 ;  /* 0x0000001000067882 */ /* 0x000fca0000000000 */
[----:B------:R-:W-:Y:S04]  /*37d0*/  DEPBAR.LE SB1, 0x36 ;  /* 0x00009d800000791a */ /* 0x000fe80000000000 */
[----:B------:R-:W1:Y:S02]  /*37e0*/  UTCATOMSWS.2CTA.FIND_AND_SET.ALIGN UP1, UR6, UR6 ;  /* 0x00000006000675e3 */ /* 0x000e640008220800 */
[----:B-1----:R-:W-:Y:S01]  /*37f0*/  MOV R11, UR6 ;  /* 0x00000006000b7c02 */ /* 0x002fe20008000f00 */
[----:B------:R-:W-:Y:S05]  /*3800*/  BRA.U !UP1, `(.L_x_74) ;  /* 0xfffffffd09e87547 */ /* 0x000fea000b83ffff */
.L_x_73:
[----:B------:R-:W1:Y:S01]  /*3810*/  LDS R5, [UR7+0x10] ;  /* 0x00001007ff057984 */ /* 0x000e620008000800 */
[----:B------:R-:W-:Y:S01]  /*3820*/  IMAD.U32 R3, RZ, RZ, UR8 ;  /* 0x00000008ff037e24 */ /* 0x000fe2000f8e00ff */
[----:B------:R-:W-:-:S03]  /*3830*/  MOV R2, UR4 ;  /* 0x0000000400027c02 */ /* 0x000fc60008000f00 */
[----:B------:R-:W-:Y:S01]  /*3840*/  VIADD R3, R3, 0x200 ;  /* 0x0000020003037836 */ /* 0x000fe20000000000 */
[----:B-1----:R-:W-:-:S04]  /*3850*/  SHF.L.U32 R5, R5, 0x1f, RZ ;  /* 0x0000001f05057819 */ /* 0x002fc800000006ff */
[----:B------:R-:W1:Y:S02]  /*3860*/  SYNCS.PHASECHK.TRANS64.TRYWAIT P0, [UR7+0x8], R5 ;  /* 0x00000805ff0075a7 */ /* 0x000e640008001107 */
[----:B-1----:R-:W-:Y:S05]  /*3870*/  @P0 BRA `(.L_x_75) ;  /* 0x0000000000080947 */ /* 0x002fea0003800000 */
[----:B------:R-:W1:Y:S02]  /*3880*/  SYNCS.PHASECHK.TRANS64.TRYWAIT P0, [UR7+0x8], R5 ;  /* 0x00000805ff0075a7 */ /* 0x000e640008001107 */
[----:B-1----:R-:W-:Y:S05]  /*3890*/  @!P0 BRA `(.L_x_76) ;  /* 0x0000006000ac8947 */ /* 0x002fea0003800000 */
.L_x_75:
[----:B-1----:R-:W-:Y:S01]  /*38a0*/  HFMA2 R4, -RZ, RZ, 0, 5.9604644775390625e-08 ;  /* 0x00000001ff047431 */ /* 0x002fe200000001ff */
[----:B------:R-:W-:Y:S01]  /*38b0*/  UPRMT UR6, UR4, 0x654, UR9 ;  /* 0x0000065404067896 */ /* 0x000fe20008000009 */
[----:B------:R-:W-:Y:S01]  /*38c0*/  IMAD.MOV.U32 R6, RZ, RZ, 0xffff ;  /* 0x0000ffffff067424 */ /* 0x000fe200078e00ff */
[----:B------:R-:W-:Y:S01]  /*38d0*/  PRMT R2, R2, 0x654, R3 ;  /* 0x0000065402027816 */ /* 0x000fe20000000003 */
[----:B------:R-:W-:Y:S02]  /*38e0*/  IMAD.MOV.U32 R5, RZ, RZ, 0x4 ;  /* 0x00000004ff057424 */ /* 0x000fe400078e00ff */
[----:B------:R-:W-:Y:S01]  /*38f0*/  IMAD.SHL.U32 R9, R11, 0x20, RZ ;  /* 0x000000200b097824 */ /* 0x000fe200078e00ff */
[----:B------:R-:W-:Y:S02]  /*3900*/  MOV R3, UR6 ;  /* 0x0000000600037c02 */ /* 0x000fe40008000f00 */
[-C--:B------:R-:W-:Y:S01]  /*3910*/  SHF.L.U32 R7, R6, R11.reuse, RZ ;  /* 0x0000000b06077219 */ /* 0x080fe200000006ff */
[----:B------:R1:W-:Y:S01]  /*3920*/  SYNCS.ARRIVE.TRANS64.RED RZ, [UR6], R5 ;  /* 0x00000005ffff79a7 */ /* 0x0003e20008000406 */
[----:B------:R-:W-:Y:S01]  /*3930*/  SHF.L.U32 R6, R4, R11, RZ ;  /* 0x0000000b04067219 */ /* 0x000fe200000006ff */
[----:B------:R1:W-:Y:S04]  /*3940*/  STS [UR8+0x200], R9 ;  /* 0x00020009ff007988 */ /* 0x0003e80008000808 */
[----:B------:R1:W-:Y:S04]  /*3950*/  STAS [R2.64], R11 ;  /* 0x0000000b02007dbd */ /* 0x0003e8000c0008ff */
[----:B------:R1:W-:Y:S04]  /*3960*/  ATOMS.OR RZ, [UR7+0x14], R7 ;  /* 0x00001407ffff798c */ /* 0x0003e8000b000007 */
[----:B------:R1:W-:Y:S04]  /*3970*/  ATOMS.OR RZ, [UR7+0x18], R6 ;  /* 0x00001806ffff798c */ /* 0x0003e8000b000007 */
[----:B------:R1:W-:Y:S02]  /*3980*/  ATOMS.XOR RZ, [UR7+0x10], R4 ;  /* 0x00001004ffff798c */ /* 0x0003e4000b800007 */
.L_x_72:
[----:B------:R-:W-:Y:S05]  /*3990*/  BSYNC B0 ;  /* 0x0000000000007941 */ /* 0x000fea0003800000 */
.L_x_71:
[----:B------:R-:W-:Y:S05]  /*39a0*/  BRA.U UP0, `(.L_x_77) ;  /* 0x00000001006c7547 */ /* 0x000fea000b800000 */
[----:B------:R-:W-:-:S03]  /*39b0*/  UMOV UR6, 0xffffffff ;  /* 0xffffffff00067882 */ /* 0x000fc60000000000 */
[----:B------:R-:W-:Y:S05]  /*39c0*/  BRA.DIV UR6, `(.L_x_78) ;  /* 0x0000006206787947 */ /* 0x000fea000b800000 */
[----:B------:R-:W-:-:S13]  /*39d0*/  ELECT P6, URZ, PT ;  /* 0x0000000000ff782f */ /* 0x000fda00038c0000 */
.L_x_236:
[----:B------:R-:W-:Y:S05]  /*39e0*/  @!P6 BRA `(.L_x_77) ;  /* 0x00000000005ce947 */ /* 0x000fea0003800000 */
[----:B-1----:R-:W1:Y:S02]  /*39f0*/  LDS R3, [UR7+0x10] ;  /* 0x00001007ff037984 */ /* 0x002e640008000800 */
[----:B-1----:R-:W-:-:S04]  /*3a00*/  SHF.L.U32 R3, R3, 0x1f, RZ ;  /* 0x0000001f03037819 */ /* 0x002fc800000006ff */
[----:B------:R-:W1:Y:S02]  /*3a10*/  SYNCS.PHASECHK.TRANS64.TRYWAIT P0, [UR7+0x8], R3 ;  /* 0x00000803ff0075a7 */ /* 0x000e640008001107 */
[----:B-1----:R-:W-:Y:S05]  /*3a20*/  @P0 BRA `(.L_x_79) ;  /* 0x0000000000080947 */ /* 0x002fea0003800000 */
[----:B------:R-:W1:Y:S02]  /*3a30*/  SYNCS.PHASECHK.TRANS64.TRYWAIT P0, [UR7+0x8], R3 ;  /* 0x00000803ff0075a7 */ /* 0x000e640008001107 */
[----:B-1----:R-:W-:Y:S05]  /*3a40*/  @!P0 BRA `(.L_x_80) ;  /* 0x0000006000788947 */ /* 0x002fea0003800000 */
.L_x_79:
[----:B------:R-:W2:Y:S01]  /*3a50*/  LDS R5, [UR8+0x200] ;  /* 0x00020008ff057984 */ /* 0x000ea20008000800 */
[----:B-1----:R-:W-:Y:S02]  /*3a60*/  HFMA2 R2, -RZ, RZ, 0, 5.9604644775390625e-08 ;  /* 0x00000001ff027431 */ /* 0x002fe400000001ff */
[----:B------:R-:W-:Y:S01]  /*3a70*/  IMAD.MOV.U32 R3, RZ, RZ, 0xffff ;  /* 0x0000ffffff037424 */ /* 0x000fe200078e00ff */
[----:B------:R-:W-:Y:S01]  /*3a80*/  UPRMT UR6, UR4, 0x654, UR9 ;  /* 0x0000065404067896 */ /* 0x000fe20008000009 */
[----:B--2---:R-:W-:-:S03]  /*3a90*/  IMAD.SHL.U32 R4, R5, 0x20, RZ ;  /* 0x0000002005047824 */ /* 0x004fc600078e00ff */
[-C--:B------:R-:W-:Y:S02]  /*3aa0*/  SHF.L.U32 R3, R3, R5.reuse, RZ ;  /* 0x0000000503037219 */ /* 0x080fe400000006ff */
[----:B------:R-:W-:Y:S01]  /*3ab0*/  SHF.L.U32 R5, R2, R5, RZ ;  /* 0x0000000502057219 */ /* 0x000fe200000006ff */
[----:B------:R2:W-:Y:S04]  /*3ac0*/  STS [UR8+0x200], R4 ;  /* 0x00020004ff007988 */ /* 0x0005e80008000808 */
[----:B------:R2:W-:Y:S04]  /*3ad0*/  ATOMS.OR RZ, [UR7+0x14], R3 ;  /* 0x00001403ffff798c */ /* 0x0005e8000b000007 */
[----:B------:R2:W-:Y:S01]  /*3ae0*/  ATOMS.OR RZ, [UR7+0x18], R5 ;  /* 0x00001805ffff798c */ /* 0x0005e2000b000007 */
[----:B------:R-:W-:Y:S03]  /*3af0*/  SYNCS.ARRIVE.TRANS64.RED.A1T0 RZ, [UR6], RZ ;  /* 0x000000ffffff79a7 */ /* 0x000fe60008100406 */
[----:B------:R2:W-:Y:S01]  /*3b00*/  ATOMS.XOR RZ, [UR7+0x10], R2 ;  /* 0x00001002ffff798c */ /* 0x0005e2000b800007 */
[----:B------:R-:W-:Y:S05]  /*3b10*/  BRA `(.L_x_77) ;  /* 0x0000000000107947 */ /* 0x000fea0003800000 */
.L_x_70:
[----:B------:R-:W-:-:S05]  /*3b20*/  MOV R2, 0xffffffff ;  /* 0xffffffff00027802 */ /* 0x000fca0000000f00 */
[----:B------:R1:W-:Y:S02]  /*3b30*/  STS [UR8+0x200], R2 ;  /* 0x00020002ff007988 */ /* 0x0003e40008000808 */
[----:B-1----:R-:W-:Y:S02]  /*3b40*/  MOV R2, 0x3b60 ;  /* 0x00003b6000027802 */ /* 0x002fe40000000f00 */
[----:B-----5:R-:W-:Y:S05]  /*3b50*/  CALL.REL.NOINC `($__internal_1_$__cuda_sm10x_tcgen05_guardrail_trap_phase_invalid_during_alloc) ;  /* 0x0000006400c47944 */ /* 0x020fea0003c00000 */
.L_x_77:
[----:B------:R-:W-:Y:S05]  /*3b60*/  WARPSYNC.ALL ;  /* 0x0000000000007948 */ /* 0x000fea0003800000 */
[----:B------:R-:W3:Y:S01]  /*3b70*/  S2UR UR7, SR_CgaCtaId ;  /* 0x00000000000779c3 */ /* 0x000ee20000008800 */
[----:B------:R-:W-:Y:S01]  /*3b80*/  UMOV UR6, 0x400 ;  /* 0x0000040000067882 */ /* 0x000fe20000000000 */
[----:B------:R-:W-:-:S06]  /*3b90*/  NOP ;  /* 0x0000000000007918 */ /* 0x000fcc0000000000 */
[----:B------:R-:W-:Y:S06]  /*3ba0*/  BAR.ARV 0x6, 0xa0 ;  /* 0x0182800000007b1d */ /* 0x000fec0000002000 */
[----:B------:R-:W4:Y:S01]  /*3bb0*/  LDCU UR8, c[0x0][0x38c] ;  /* 0x00007180ff0877ac */ /* 0x000f220008000800 */
[----:B------:R-:W-:Y:S01]  /*3bc0*/  LOP3.LUT R0, R0, 0xffff, RZ, 0xc0, !PT ;  /* 0x0000ffff00007812 */ /* 0x000fe200078ec0ff */
[----:B-1----:R-:W-:Y:S01]  /*3bd0*/  IMAD.MOV.U32 R9, RZ, RZ, 0x1 ;  /* 0x00000001ff097424 */ /* 0x002fe200078e00ff */
[----:B------:R-:W-:Y:S01]  /*3be0*/  LOP3.LUT R8, R8, 0xffff, RZ, 0xc0, !PT ;  /* 0x0000ffff08087812 */ /* 0x000fe200078ec0ff */
[----:B------:R-:W-:Y:S01]  /*3bf0*/  UMOV UR19, URZ ;  /* 0x000000ff00137c82 */ /* 0x000fe20008000000 */
[----:B------:R-:W-:Y:S01]  /*3c00*/  R2UR UR11, R0 ;  /* 0x00000000000b72ca */ /* 0x000fe200000e0000 */
[----:B------:R-:W-:Y:S01]  /*3c10*/  UMOV UR18, URZ ;  /* 0x000000ff00127c82 */ /* 0x000fe20008000000 */
[----:B------:R-:W-:Y:S01]  /*3c20*/  R2UR UR12, R8 ;  /* 0x00000000080c72ca */ /* 0x000fe200000e0000 */
[----:B------:R-:W-:Y:S01]  /*3c30*/  IMAD.MOV.U32 R8, RZ, RZ, RZ ;  /* 0x000000ffff087224 */ /* 0x000fe200078e00ff */
[----:B------:R-:W-:Y:S01]  /*3c40*/  UMOV UR17, URZ ;  /* 0x000000ff00117c82 */ /* 0x000fe20008000000 */
[----:B---3--:R-:W-:-:S02]  /*3c50*/  ULEA UR7, UR7, UR6, 0x18 ;  /* 0x0000000607077291 */ /* 0x008fc4000f8ec0ff */
[----:B------:R-:W-:Y:S02]  /*3c60*/  UISETP.NE.AND UP2, UPT, UR5, URZ, UPT ;  /* 0x000000ff0500728c */ /* 0x000fe4000bf45270 */
[----:B------:R-:W-:Y:S02]  /*3c70*/  UIADD3 UR13, UPT, UPT, UR7, 0x3400, URZ ;  /* 0x00003400070d7890 */ /* 0x000fe4000fffe0ff */
[----:B------:R-:W-:Y:S02]  /*3c80*/  UIADD3 UR14, UPT, UPT, UR7, 0x25400, URZ ;  /* 0x00025400070e7890 */ /* 0x000fe4000fffe0ff */
[----:B----4-:R-:W-:Y:S01]  /*3c90*/  UIADD3 UR8, UPT, UPT, UR8, 0x3f, URZ ;  /* 0x0000003f08087890 */ /* 0x010fe2000fffe0ff */
[----:B--2---:R-:W1:Y:S01]  /*3ca0*/  LDS R2, [UR7+0x200] ;  /* 0x00020007ff027984 */ /* 0x004e620008000800 */
[----:B------:R-:W-:Y:S02]  /*3cb0*/  USHF.R.U32.HI UR13, URZ, 0x4, UR13 ;  /* 0x00000004ff0d7899 */ /* 0x000fe4000801160d */
[----:B------:R-:W-:-:S02]  /*3cc0*/  USHF.R.S32.HI UR6, URZ, 0x1f, UR8 ;  /* 0x0000001fff067899 */ /* 0x000fc40008011408 */
[----:B------:R-:W-:Y:S02]  /*3cd0*/  USHF.R.U32.HI UR14, URZ, 0x4, UR14 ;  /* 0x00000004ff0e7899 */ /* 0x000fe4000801160e */
[----:B------:R-:W-:Y:S02]  /*3ce0*/  ULEA.HI UR6, UR6, UR8, URZ, 0x6 ;  /* 0x0000000806067291 */ /* 0x000fe4000f8f30ff */
[----:B------:R-:W-:Y:S02]  /*3cf0*/  ULOP3.LUT UR13, UR13, 0x3fff, URZ, 0xc0, !UPT ;  /* 0x00003fff0d0d7892 */ /* 0x000fe4000f8ec0ff */
[----:B------:R-:W-:Y:S02]  /*3d00*/  USHF.R.S32.HI UR6, URZ, 0x6, UR6 ;  /* 0x00000006ff067899 */ /* 0x000fe40008011406 */
[----:B------:R-:W-:Y:S02]  /*3d10*/  ULOP3.LUT UR14, UR14, 0x3fff, URZ, 0xc0, !UPT ;  /* 0x00003fff0e0e7892 */ /* 0x000fe4000f8ec0ff */
[----:B------:R-:W-:Y:S01]  /*3d20*/  UISETP.LT.AND UP0, UPT, UR6, 0x1, UPT ;  /* 0x000000010600788c */ /* 0x000fe2000bf01270 */
[----:B------:R-:W-:Y:S01]  /*3d30*/  UMOV UR28, 0x0 ;  /* 0x00000000001c7882 */ /* 0x000fe20000000000 */
[----:B------:R-:W-:Y:S01]  /*3d40*/  UMOV UR29, 0x8100490 ;  /* 0x08100490001d7882 */ /* 0x000fe20000000000 */
[----:B------:R-:W-:-:S02]  /*3d50*/  ULOP3.LUT UR13, UR13, 0x10000, URZ, 0xfc, !UPT ;  /* 0x000100000d0d7892 */ /* 0x000fc4000f8efcff */
[----:B------:R-:W-:Y:S02]  /*3d60*/  ULOP3.LUT UR14, UR14, 0x10000, URZ, 0xfc, !UPT ;  /* 0x000100000e0e7892 */ /* 0x000fe4000f8efcff */
[----:B------:R-:W-:Y:S01]  /*3d70*/  USEL UR20, UR6, 0x1, !UP0 ;  /* 0x0000000106147887 */ /* 0x000fe2000c000000 */
[----:B------:R-:W-:Y:S01]  /*3d80*/  UMOV UR26, 0x0 ;  /* 0x00000000001a7882 */ /* 0x000fe20000000000 */
[----:B------:R-:W-:Y:S01]  /*3d90*/  UMOV UR27, 0x8100490 ;  /* 0x08100490001b7882 */ /* 0x000fe20000000000 */
[----:B------:R-:W-:Y:S01]  /*3da0*/  UMOV UR24, 0x0 ;  /* 0x0000000000187882 */ /* 0x000fe20000000000 */
[----:B------:R-:W-:Y:S01]  /*3db0*/  UMOV UR25, 0x8100490 ;  /* 0x0810049000197882 */ /* 0x000fe20000000000 */
[----:B------:R-:W-:Y:S01]  /*3dc0*/  UMOV UR22, 0x0 ;  /* 0x0000000000167882 */ /* 0x000fe20000000000 */
[----:B------:R-:W-:Y:S01]  /*3dd0*/  UMOV UR23, 0x8100490 ;  /* 0x0810049000177882 */ /* 0x000fe20000000000 */
[----:B-1----:R-:W-:Y:S02]  /*3de0*/  R2UR UR21, R2 ;  /* 0x00000000021572ca */ /* 0x002fe400000e0000 */
[----:B------:R-:W-:-:S13]  /*3df0*/  CS2R R2, SRZ ;  /* 0x0000000000027805 */ /* 0x000fda000001ff00 */
.L_x_88:
[C---:B------:R-:W-:Y:S02]  /*3e00*/  LEA R0, R8.reuse, UR7, 0x3 ;  /* 0x0000000708007c11 */ /* 0x040fe4000f8e18ff */
[----:B------:R-:W-:Y:S02]  /*3e10*/  SHF.L.U32 R5, R3, 0x1f, RZ ;  /* 0x0000001f03057819 */ /* 0x000fe400000006ff */
[----:B------:R-:W-:Y:S02]  /*3e20*/  LEA R4, R8, UR7, 0x4 ;  /* 0x0000000708047c11 */ /* 0x000fe4000f8e20ff */
[----:B------:R-:W1:Y:S02]  /*3e30*/  SYNCS.PHASECHK.TRANS64.TRYWAIT P0, [R0+URZ+0x150], R5 ;  /* 0x00015005000075a7 */ /* 0x000e6400080011ff */
[----:B-1-34-:R-:W-:Y:S05]  /*3e40*/  @!P0 BRA `(.L_x_81) ;  /* 0x0000005c00908947 */ /* 0x01afea0003800000 */
.L_x_237:
[----:B-1----:R-:W1:Y:S01]  /*3e50*/  LDS.128 R4, [R4+0x1e0] ;  /* 0x0001e00004047984 */ /* 0x002e620000000c00 */
[----:B------:R-:W-:Y:S02]  /*3e60*/  VIADD R0, R0, 0x160 ;  /* 0x0000016000007836 */ /* 0x000fe40000000000 */
[----:B------:R-:W-:Y:S01]  /*3e70*/  VIADD R8, R8, 0x1 ;  /* 0x0000000108087836 */ /* 0x000fe20000000000 */
[----:B------:R-:W-:Y:S01]  /*3e80*/  @!PT LDS RZ, [RZ] ;  /* 0x00000000fffff984 */ /* 0x000fe20000000800 */
[----:B------:R-:W-:Y:S01]  /*3e90*/  @!PT LDS RZ, [RZ] ;  /* 0x00000000fffff984 */ /* 0x000fe20000000800 */
[----:B------:R-:W-:Y:S01]  /*3ea0*/  @!PT LDS RZ, [RZ] ;  /* 0x00000000fffff984 */ /* 0x000fe20000000800 */
[----:B------:R-:W-:Y:S01]  /*3eb0*/  @!PT LDS RZ, [RZ] ;  /* 0x00000000fffff984 */ /* 0x000fe20000000800 */
[----:B------:R2:W-:Y:S06]  /*3ec0*/  MEMBAR.ALL.CTA ;  /* 0x0000000000007992 */ /* 0x0005ec0000008000 */
[----:B--2---:R-:W2:Y:S01]  /*3ed0*/  FENCE.VIEW.ASYNC.S ;  /* 0x00000000000073c6 */ /* 0x004ea20000000000 */
[----:B------:R-:W-:-:S04]  /*3ee0*/  PRMT R0, RZ, 0x654, R0 ;  /* 0x00000654ff007816 */ /* 0x000fc80000000000 */
[----:B--2---:R2:W-:Y:S01]  /*3ef0*/  SYNCS.ARRIVE.TRANS64.RED.A1T0 RZ, [R0+URZ], RZ ;  /* 0x000000ff00ff79a7 */ /* 0x0045e200081004ff */
[----:B-1----:R-:W-:Y:S01]  /*3f00*/  LOP3.LUT P1, RZ, R6, 0x1, RZ, 0xc0, !PT ;  /* 0x0000000106ff7812 */ /* 0x002fe2000782c0ff */
[----:B--2---:R-:W-:-:S12]  /*3f10*/  BRA.U UP2, `(.L_x_82) ;  /* 0x0000000502087547 */ /* 0x004fd8000b800000 */
[----:B------:R-:W1:Y:S01]  /*3f20*/  LDCU UR8, c[0x0][0x38c] ;  /* 0x00007180ff0877ac */ /* 0x000e620008000800 */
[----:B------:R-:W-:Y:S02]  /*3f30*/  PLOP3.LUT P2, PT, PT, PT, PT, 0x80, 0x8 ;  /* 0x000000000008781c */ /* 0x000fe40003f4f070 */
[----:B------:R-:W-:Y:S01]  /*3f40*/  SHF.L.U32 R5, R9, 0x1f, RZ ;  /* 0x0000001f09057819 */ /* 0x000fe200000006ff */
[----:B------:R-:W-:Y:S02]  /*3f50*/  ULEA UR9, UR19, UR7, 0x3 ;  /* 0x0000000713097291 */ /* 0x000fe4000f8e18ff */
[----:B------:R-:W-:Y:S02]  /*3f60*/  ULEA UR10, UR19, UR21, 0x5 ;  /* 0x00000015130a7291 */ /* 0x000fe4000f8e28ff */
[----:B-1----:R-:W-:-:S06]  /*3f70*/  UISETP.GE.AND UP0, UPT, UR8, 0x1, UPT ;  /* 0x000000010800788c */ /* 0x002fcc000bf06270 */
[----:B------:R-:W-:-:S05]  /*3f80*/  PLOP3.LUT P0, PT, PT, PT, UP0, 0x80, 0x8 ;  /* 0x000000000008781c */ /* 0x000fca0003f0f008 */
[----:B------:R-:W-:-:S08]  /*3f90*/  @UP0 ULEA UR8, UR18, UR7, 0x3 ;  /* 0x0000000712080291 */ /* 0x000fd0000f8e18ff */
[----:B------:R-:W-:-:S04]  /*3fa0*/  @P0 SHF.L.U32 R0, R2, 0x1f, RZ ;  /* 0x0000001f02000819 */ /* 0x000fc800000006ff */
[----:B------:R1:W2:Y:S01]  /*3fb0*/  @P0 SYNCS.PHASECHK.TRANS64.TRYWAIT P2, [UR8], R0 ;  /* 0x00000000ff0005a7 */ /* 0x0002a20008041108 */
[----:B------:R-:W3:Y:S02]  /*3fc0*/  SYNCS.PHASECHK.TRANS64.TRYWAIT P0, [UR9+0x190], R5 ;  /* 0x00019005ff0075a7 */ /* 0x000ee40008001109 */
[----:B-123--:R-:W-:Y:S05]  /*3fd0*/  @!P0 BRA `(.L_x_83) ;  /* 0x0000005c00408947 */ /* 0x00efea0003800000 */
.L_x_239:
[----:B------:R-:W-:Y:S01]  /*3fe0*/  UMOV UR16, UR17 ;  /* 0x0000001100107c82 */ /* 0x000fe20008000000 */
[----:B------:R-:W-:Y:S05]  /*3ff0*/  BRA.U !UP0, `(.L_x_84) ;  /* 0x0000000108c07547 */ /* 0x000fea000b800000 */
[----:B------:R-:W-:Y:S02]  /*4000*/  UIADD3 UR16, UPT, UPT, UR20, UR17, URZ ;  /* 0x0000001114107290 */ /* 0x000fe4000fffe0ff */
[----:B------:R-:W-:Y:S01]  /*4010*/  UPLOP3.LUT UP3, UPT, UPT, UPT, UPT, 0x40, 0x4 ;  /* 0x000000000004789c */ /* 0x000fe20003f6e870 */
[----:B------:R-:W-:Y:S01]  /*4020*/  UMOV UR15, UR6 ;  /* 0x00000006000f7c82 */ /* 0x000fe20008000000 */
[----:B------:R-:W-:-:S09]  /*4030*/  UMOV UR46, UR18 ;  /* 0x00000012002e7c82 */ /* 0x000fd20008000000 */
.L_x_87:
[----:B--2---:R-:W-:Y:S01]  /*4040*/  ULEA UR8, UR46, UR7, 0x3 ;  /* 0x000000072e087291 */ /* 0x004fe2000f8e18ff */
[----:B---3--:R-:W-:Y:S11]  /*4050*/  @P2 BRA `(.L_x_85) ;  /* 0x00000000000c2947 */ /* 0x008ff60003800000 */
[----:B-1----:R-:W-:Y:S04]  /*4060*/  SHF.L.U32 R5, R2, 0x1f, RZ ;  /* 0x0000001f02057819 */ /* 0x002fe800000006ff */
[----:B------:R-:W1:Y:S02]  /*4070*/  SYNCS.PHASECHK.TRANS64.TRYWAIT P0, [UR8], R5 ;  /* 0x00000005ff0075a7 */ /* 0x000e640008001108 */
[----:B-1----:R-:W-:Y:S05]  /*4080*/  @!P0 BRA `(.L_x_86) ;  /* 0x0000005c002c8947 */ /* 0x002fea0003800000 */
.L_x_85:
[----:B------:R-:W-:Y:S01]  /*4090*/  UISETP.NE.AND UP0, UPT, UR15, 0x1, UPT ;  /* 0x000000010f00788c */ /* 0x000fe2000bf05270 */
[----:B------:R-:W-:Y:S01]  /*40a0*/  PLOP3.LUT P2, PT, PT, PT, PT, 0x80, 0x8 ;  /* 0x000000000008781c */ /* 0x000fe20003f4f070 */
[----:B------:R-:W-:Y:S02]  /*40b0*/  UIADD3 UR18, UPT, UPT, UR46, 0x1, URZ ;  /* 0x000000012e127890 */ /* 0x000fe4000fffe0ff */
[----:B------:R-:W-:Y:S02]  /*40c0*/  ULEA UR32, UR46, UR14, 0x8 ;  /* 0x0000000e2e207291 */ /* 0x000fe4000f8e40ff */
[----:B------:R-:W-:Y:S01]  /*40d0*/  UISETP.NE.AND UP1, UPT, UR18, 0x11, UPT ;  /* 0x000000111200788c */ /* 0x000fe2000bf25270 */
[----:B------:R-:W-:Y:S01]  /*40e0*/  PLOP3.LUT P0, PT, PT, PT, UP0, 0x80, 0x8 ;  /* 0x000000000008781c */ /* 0x000fe20003f0f008 */
[----:B------:R-:W-:Y:S02]  /*40f0*/  UIADD3 UR44, UPT, UPT, UR32, 0x2, URZ ;  /* 0x00000002202c7890 */ /* 0x000fe4000fffe0ff */
[----:B------:R-:W-:Y:S02]  /*4100*/  USEL UR31, URZ, 0x1, UP1 ;  /* 0x00000001ff1f7887 */ /* 0x000fe40008800000 */
[----:B------:R-:W-:Y:S02]  /*4110*/  USEL UR18, UR18, URZ, UP1 ;  /* 0x000000ff12127287 */ /* 0x000fe40008800000 */
[----:B------:R-:W-:Y:S02]  /*4120*/  UIADD3 UR40, UPT, UPT, UR32, 0x4, URZ ;  /* 0x0000000420287890 */ /* 0x000fe4000fffe0ff */
[----:B------:R-:W-:Y:S01]  /*4130*/  @UP0 ULEA UR30, UR18, UR7, 0x3 ;  /* 0x00000007121e0291 */ /* 0x000fe2000f8e18ff */
[----:B------:R-:W-:Y:S01]  /*4140*/  LOP3.LUT R2, R2, UR31, RZ, 0x3c, !PT ;  /* 0x0000001f02027c12 */ /* 0x000fe2000f8e3cff */
[----:B------:R-:W-:Y:S02]  /*4150*/  UIADD3 UR36, UPT, UPT, UR32, 0x6, URZ ;  /* 0x0000000620247890 */ /* 0x000fe4000fffe0ff */
[----:B------:R-:W-:Y:S01]  /*4160*/  UIADD3 UR8, UPT, UPT, UR8, 0x88, URZ ;  /* 0x0000008808087890 */ /* 0x000fe2000fffe0ff */
[----:B-1----:R-:W-:Y:S01]  /*4170*/  @P0 SHF.L.U32 R0, R2, 0x1f, RZ ;  /* 0x0000001f02000819 */ /* 0x002fe200000006ff */
[----:B------:R-:W-:Y:S02]  /*4180*/  UIADD3 UR17, UPT, UPT, UR17, 0x1, URZ ;  /* 0x0000000111117890 */ /* 0x000fe4000fffe0ff */
[----:B------:R-:W-:Y:S01]  /*4190*/  UIADD3 UR15, UPT, UPT, UR15, -0x1, URZ ;  /* 0xffffffff0f0f7890 */ /* 0x000fe2000fffe0ff */
[----:B------:R2:W3:Y:S01]  /*41a0*/  @P0 SYNCS.PHASECHK.TRANS64.TRYWAIT P2, [UR30], R0 ;  /* 0x00000000ff0005a7 */ /* 0x0004e2000804111e */
[----:B------:R-:W-:Y:S02]  /*41b0*/  ULEA UR30, UR46, UR13, 0x9 ;  /* 0x0000000d2e1e7291 */ /* 0x000fe4000f8e48ff */
[----:B------:R-:W-:Y:S02]  /*41c0*/  UISETP.NE.AND UP0, UPT, UR17, UR16, UPT ;  /* 0x000000101100728c */ /* 0x000fe4000bf05270 */
[----:B------:R-:W-:Y:S02]  /*41d0*/  UIADD3 UR42, UPT, UPT, UR30, 0x2, URZ ;  /* 0x000000021e2a7890 */ /* 0x000fe4000fffe0ff */
[----:B------:R-:W-:Y:S02]  /*41e0*/  UIADD3 UR38, UPT, UPT, UR30, 0x4, URZ ;  /* 0x000000041e267890 */ /* 0x000fe4000fffe0ff */
[----:B------:R-:W-:Y:S01]  /*41f0*/  UIADD3 UR34, UPT, UPT, UR30, 0x6, URZ ;  /* 0x000000061e227890 */ /* 0x000fe2000fffe0ff */
[----:B------:R-:W-:Y:S01]  /*4200*/  UMOV UR33, 0x40004040 ;  /* 0x4000404000217882 */ /* 0x000fe20000000000 */
[----:B------:R-:W-:Y:S01]  /*4210*/  UMOV UR31, 0x40004040 ;  /* 0x40004040001f7882 */ /* 0x000fe20000000000 */
[----:B------:R-:W-:Y:S01]  /*4220*/  UMOV UR45, 0x40004040 ;  /* 0x40004040002d7882 */ /* 0x000fe20000000000 */
[----:B------:R2:W-:Y:S01]  /*4230*/  UTCHMMA.2CTA gdesc[UR30], gdesc[UR32], tmem[UR10], tmem[UR28], idesc[UR29], UP3 ;  /* 0x00ff1c201e0075ea */ /* 0x0005e20009a0000a */
[----:B------:R-:W-:Y:S01]  /*4240*/  UPLOP3.LUT UP3, UPT, UPT, UPT, UPT, 0x80, 0x8 ;  /* 0x000000000008789c */ /* 0x000fe20003f6f070 */
[----:B------:R-:W-:Y:S01]  /*4250*/  UMOV UR43, 0x40004040 ;  /* 0x40004040002b7882 */ /* 0x000fe20000000000 */
[----:B------:R-:W-:Y:S01]  /*4260*/  UMOV UR41, 0x40004040 ;  /* 0x4000404000297882 */ /* 0x000fe20000000000 */
[----:B------:R2:W-:Y:S01]  /*4270*/  UTCHMMA.2CTA gdesc[UR42], gdesc[UR44], tmem[UR10], tmem[UR26], idesc[UR27], UPT ;  /* 0x00ff1a2c2a0075ea */ /* 0x0005e2000ba0000a */
[----:B------:R-:W-:Y:S01]  /*4280*/  UMOV UR39, 0x40004040 ;  /* 0x4000404000277882 */ /* 0x000fe20000000000 */
[----:B------:R-:W-:Y:S01]  /*4290*/  UMOV UR37, 0x40004040 ;  /* 0x4000404000257882 */ /* 0x000fe20000000000 */
[----:B------:R-:W-:Y:S01]  /*42a0*/  UMOV UR35, 0x40004040 ;  /* 0x4000404000237882 */ /* 0x000fe20000000000 */
[----:B------:R2:W-:Y:S01]  /*42b0*/  UTCHMMA.2CTA gdesc[UR38], gdesc[UR40], tmem[UR10], tmem[UR24], idesc[UR25], UPT ;  /* 0x00ff1828260075ea */ /* 0x0005e2000ba0000a */
[----:B------:R2:W-:Y:S01]  /*42c0*/  UTCHMMA.2CTA gdesc[UR34], gdesc[UR36], tmem[UR10], tmem[UR22], idesc[UR23], UPT ;  /* 0x00ff1624220075ea */ /* 0x0005e2000ba0000a */
[----:B------:R2:W-:Y:S01]  /*42d0*/  UTCBAR.2CTA.MULTICAST [UR8], URZ, UR12 ;  /* 0x000000ff080073e9 */ /* 0x0005e2000820080c */
[----:B------:R-:W-:Y:S01]  /*42e0*/  UMOV UR46, UR18 ;  /* 0x00000012002e7c82 */ /* 0x000fe20008000000 */
[----:B------:R-:W-:Y:S05]  /*42f0*/  BRA.U UP0, `(.L_x_87) ;  /* 0xfffffffd00507547 */ /* 0x000fea000b83ffff */
.L_x_84:
[----:B------:R-:W-:Y:S01]  /*4300*/  UIADD3 UR9, UPT, UPT, UR9, 0x170, URZ ;  /* 0x0000017009097890 */ /* 0x000fe2000fffe0ff */
[----:B------:R-:W-:-:S08]  /*4310*/  UMOV UR17, UR16 ;  /* 0x0000001000117c82 */ /* 0x000fd00008000000 */
[----:B------:R4:W-:Y:S01]  /*4320*/  UTCBAR.2CTA.MULTICAST [UR9], URZ, UR11 ;  /* 0x000000ff090073e9 */ /* 0x0009e2000820080b */
[----:B------:R-:W-:Y:S02]  /*4330*/  NOP ;  /* 0x0000000000007918 */ /* 0x000fe40000000000 */
.L_x_82:
[----:B------:R-:W-:Y:S01]  /*4340*/  UIADD3 UR19, UPT, UPT, UR19, 0x1, URZ ;  /* 0x0000000113137890 */ /* 0x000fe2000fffe0ff */
[----:B------:R-:W-:-:S03]  /*4350*/  ISETP.NE.AND P0, PT, R8, 0x2, PT ;  /* 0x000000020800780c */ /* 0x000fc60003f05270 */
[----:B------:R-:W-:Y:S01]  /*4360*/  UISETP.NE.AND UP0, UPT, UR19, 0x4, UPT ;  /* 0x000000041300788c */ /* 0x000fe2000bf05270 */
[----:B-12---:R-:W-:Y:S02]  /*4370*/  SEL R0, RZ, 0x1, P0 ;  /* 0x00000001ff007807 */ /* 0x006fe40000000000 */
[----:B------:R-:W-:Y:S01]  /*4380*/  SEL R8, R8, RZ, P0 ;  /* 0x000000ff08087207 */ /* 0x000fe20000000000 */
[----:B------:R-:W-:Y:S01]  /*4390*/  USEL UR8, URZ, 0x1, UP0 ;  /* 0x00000001ff087887 */ /* 0x000fe20008000000 */
[----:B------:R-:W-:Y:S01]  /*43a0*/  LOP3.LUT R3, R3, R0, RZ, 0x3c, !PT ;  /* 0x0000000003037212 */ /* 0x000fe200078e3cff */
[----:B------:R-:W-:-:S04]  /*43b0*/  USEL UR19, UR19, URZ, UP0 ;  /* 0x000000ff13137287 */ /* 0x000fc80008000000 */
[----:B------:R-:W-:Y:S01]  /*43c0*/  LOP3.LUT R9, R9, UR8, RZ, 0x3c, !PT ;  /* 0x0000000809097c12 */ /* 0x000fe2000f8e3cff */
[----:B------:R-:W-:Y:S07]  /*43d0*/  @P1 BRA `(.L_x_88) ;  /* 0xfffffff800881947 */ /* 0x000fee000383ffff */
[----:B------:R-:W1:Y:S01]  /*43e0*/  S2UR UR6, SR_CgaCtaId ;  /* 0x00000000000679c3 */ /* 0x000e620000008800 */
[----:B------:R-:W-:Y:S01]  /*43f0*/  ELECT P0, URZ, PT ;  /* 0x0000000000ff782f */ /* 0x000fe20003800000 */
[----:B------:R-:W-:Y:S01]  /*4400*/  HFMA2 R0, -RZ, RZ, 0, 5.9604644775390625e-08 ;  /* 0x00000001ff007431 */ /* 0x000fe200000001ff */
[----:B------:R-:W-:-:S05]  /*4410*/  UMOV UR8, 0x40 ;  /* 0x0000004000087882 */ /* 0x000fca0000000000 */
[----:B------:R-:W-:Y:S01]  /*4420*/  UVIRTCOUNT.DEALLOC.SMPOOL 0x80 ;  /* 0x000000800000784c */ /* 0x000fe20000000000 */
[----:B------:R-:W-:Y:S02]  /*4430*/  UISETP.NE.AND UP0, UPT, UR5, URZ, UPT ;  /* 0x000000ff0500728c */ /* 0x000fe4000bf05270 */
[----:B-1----:R-:W-:-:S09]  /*4440*/  ULEA UR6, UR6, UR8, 0x18 ;  /* 0x0000000806067291 */ /* 0x002fd2000f8ec0ff */
[----:B------:R1:W-:Y:S01]  /*4450*/  @P0 STS.U8 [UR6+0x1c], R0 ;  /* 0x00001c00ff000988 */ /* 0x0003e20008000006 */
[----:B------:R-:W-:Y:S05]  /*4460*/  BRA.U UP0, `(.L_x_89) ;  /* 0x0000000100a07547 */ /* 0x000fea000b800000 */
[----:B------:R-:W-:Y:S01]  /*4470*/  UIADD3 UR5, UPT, UPT, UR7, 0x190, URZ ;  /* 0x0000019007057890 */ /* 0x000fe2000fffe0ff */
[----:B------:R-:W-:-:S03]  /*4480*/  SHF.L.U32 R3, R9, 0x1f, RZ ;  /* 0x0000001f09037819 */ /* 0x000fc600000006ff */
[----:B------:R-:W-:-:S09]  /*4490*/  ULEA UR8, UR19, UR5, 0x3 ;  /* 0x0000000513087291 */ /* 0x000fd2000f8e18ff */
[----:B------:R-:W2:Y:S02]  /*44a0*/  SYNCS.PHASECHK.TRANS64.TRYWAIT P0, [UR8], R3 ;  /* 0x00000003ff0075a7 */ /* 0x000ea40008001108 */
[----:B--2---:R-:W-:Y:S05]  /*44b0*/  @!P0 BRA `(.L_x_90) ;  /* 0x0000005800388947 */ /* 0x004fea0003800000 */
.L_x_242:
[----:B----4-:R-:W-:-:S04]  /*44c0*/  UIADD3 UR9, UPT, UPT, UR19, 0x1, URZ ;  /* 0x0000000113097890 */ /* 0x010fc8000fffe0ff */
        /* <DEDUP_REMOVED lines=8> */
.L_x_244:
        /* <DEDUP_REMOVED lines=9> */
.L_x_246:
[----:B------:R-:W-:-:S04]  /*45e0*/  UIADD3 UR9, UPT, UPT, UR9, 0x1, URZ ;  /* 0x0000000109097890 */ /* 0x000fc8000fffe0ff */
[----:B------:R-:W-:-:S04]  /*45f0*/  UISETP.NE.AND UP1, UPT, UR9, 0x4, UPT ;  /* 0x000000040900788c */ /* 0x000fc8000bf25270 */
[----:B------:R-:W-:Y:S02]  /*4600*/  USEL UR8, URZ, 0x1, UP1 ;  /* 0x00000001ff087887 */ /* 0x000fe40008800000 */
[----:B------:R-:W-:-:S04]  /*4610*/  USEL UR9, UR9, URZ, UP1 ;  /* 0x000000ff09097287 */ /* 0x000fc80008800000 */
[----:B------:R-:W-:Y:S01]  /*4620*/  ULEA UR9, UR9, UR5, 0x3 ;  /* 0x0000000509097291 */ /* 0x000fe2000f8e18ff */
[----:B-1----:R-:W-:-:S04]  /*4630*/  LOP3.LUT R3, R2, UR8, RZ, 0x3c, !PT ;  /* 0x0000000802037c12 */ /* 0x002fc8000f8e3cff */
[----:B------:R-:W-:Y:S01]  /*4640*/  SHF.L.U32 R3, R3, 0x1f, RZ ;  /* 0x0000001f03037819 */ /* 0x000fe200000006ff */
[----:B------:R-:W-:-:S04]  /*4650*/  IMAD.U32 R0, RZ, RZ, UR9 ;  /* 0x00000009ff007e24 */ /* 0x000fc8000f8e00ff */
[----:B------:R1:W2:Y:S03]  /*4660*/  SYNCS.PHASECHK.TRANS64.TRYWAIT P0, [R0+URZ], R3 ;  /* 0x00000003000075a7 */ /* 0x0002a600080011ff */
[----:B--2---:R-:W-:Y:S05]  /*4670*/  @!P0 NANOSLEEP.SYNCS 0x989680 ;  /* 0x009896800000895d */ /* 0x004fea0003900000 */
[----:B------:R-:W2:Y:S02]  /*4680*/  @!P0 SYNCS.PHASECHK.TRANS64 P0, [R0+URZ], R3 ;  /* 0x00000003000085a7 */ /* 0x000ea400080010ff */
[----:B--2---:R-:W-:Y:S05]  /*4690*/  @P0 BRA `(.L_x_93) ;  /* 0x0000000000200947 */ /* 0x004fea0003800000 */
.L_x_94:
[----:B--2---:R2:W4:Y:S02]  /*46a0*/  SYNCS.PHASECHK.TRANS64.TRYWAIT P0, [R0+URZ], R3 ;  /* 0x00000003000075a7 */ /* 0x00452400080011ff */
[----:B----4-:R-:W-:Y:S05]  /*46b0*/  @!P0 NANOSLEEP.SYNCS 0x989680 ;  /* 0x009896800000895d */ /* 0x010fea0003900000 */
[----:B------:R-:W4:Y:S02]  /*46c0*/  @!P0 SYNCS.PHASECHK.TRANS64 P0, [R0+URZ], R3 ;  /* 0x00000003000085a7 */ /* 0x000f2400080010ff */
[----:B----4-:R-:W-:Y:S05]  /*46d0*/  @!P0 BRA `(.L_x_94) ;  /* 0xfffffffc00f08947 */ /* 0x010fea000383ffff */
[----:B------:R-:W-:Y:S05]  /*46e0*/  BRA `(.L_x_93) ;  /* 0x00000000000c7947 */ /* 0x000fea0003800000 */
.L_x_89:
[----:B------:R-:W-:-:S04]  /*46f0*/  UIADD3 UR5, UPT, UPT, UR7, 0x1d0, URZ ;  /* 0x000001d007057890 */ /* 0x000fc8000fffe0ff */
[----:B------:R-:W-:-:S09]  /*4700*/  UPRMT UR5, UR4, 0x654, UR5 ;  /* 0x0000065404057896 */ /* 0x000fd20008000005 */
[----:B------:R-:W-:Y:S03]  /*4710*/  SYNCS.ARRIVE.TRANS64.RED.A1T0 RZ, [UR5], RZ ;  /* 0x000000ffffff79a7 */ /* 0x000fe60008100405 */
.L_x_93:
[----:B-12---:R-:W-:Y:S01]  /*4720*/  SHF.L.U32 R3, RZ, 0x1f, RZ ;  /* 0x0000001fff037819 */ /* 0x006fe200000006ff */
[----:B------:R-:W-:Y:S01]  /*4730*/  UIADD3 UR5, UPT, UPT, UR7, 0x1d0, URZ ;  /* 0x000001d007057890 */ /* 0x000fe2000fffe0ff */
[----:B------:R-:W-:Y:S02]  /*4740*/  PLOP3.LUT P0, PT, PT, PT, UP0, 0x80, 0x8 ;  /* 0x000000000008781c */ /* 0x000fe40003f0f008 */
[----:B------:R-:W1:Y:S02]  /*4750*/  SYNCS.PHASECHK.TRANS64.TRYWAIT P1, [UR7+0x1d0], R3 ;  /* 0x0001d003ff0075a7 */ /* 0x000e640008021107 */
[----:B-1----:R-:W-:Y:S09]  /*4760*/  @!P1 BRA `(.L_x_95) ;  /* 0x0000005400d49947 */ /* 0x002ff20003800000 */
.L_x_248:
[----:B------:R-:W-:Y:S01]  /*4770*/  @!UP0 UPRMT UR5, UR4, 0x654, UR5 ;  /* 0x0000065404058896 */ /* 0x000fe20008000005 */
[----:B------:R-:W-:Y:S02]  /*4780*/  UMOV UR8, 0xffff ;  /* 0x0000ffff00087882 */ /* 0x000fe40000000000 */
[----:B------:R-:W-:-:S06]  /*4790*/  UMOV UR4, 0x1 ;  /* 0x0000000100047882 */ /* 0x000fcc0000000000 */
[----:B------:R-:W-:Y:S01]  /*47a0*/  @!P0 SYNCS.ARRIVE.TRANS64.RED.A1T0 RZ, [UR5], RZ ;  /* 0x000000ffffff89a7 */ /* 0x000fe20008100405 */
[----:B------:R-:W-:Y:S01]  /*47b0*/  NOP ;  /* 0x0000000000007918 */ /* 0x000fe20000000000 */
[----:B-1----:R-:W1:Y:S01]  /*47c0*/  LDS R0, [UR6+0x14] ;  /* 0x00001406ff007984 */ /* 0x002e620008000800 */
[----:B------:R-:W-:-:S04]  /*47d0*/  ULOP3.LUT UR5, UR21, 0xffff, URZ, 0xc0, !UPT ;  /* 0x0000ffff15057892 */ /* 0x000fc8000f8ec0ff */
[----:B------:R-:W-:-:S04]  /*47e0*/  USHF.R.U32.HI UR5, URZ, 0x5, UR5 ;  /* 0x00000005ff057899 */ /* 0x000fc80008011605 */
[----:B------:R-:W-:Y:S02]  /*47f0*/  USHF.L.U32 UR8, UR8, UR5, URZ ;  /* 0x0000000508087299 */ /* 0x000fe400080006ff */
[----:B------:R-:W-:-:S04]  /*4800*/  USHF.L.U32 UR4, UR4, UR5, URZ ;  /* 0x0000000504047299 */ /* 0x000fc800080006ff */
[----:B-1----:R-:W-:-:S04]  /*4810*/  LOP3.LUT R0, R0, UR8, RZ, 0xc0, !PT ;  /* 0x0000000800007c12 */ /* 0x002fc8000f8ec0ff */
[----:B------:R-:W-:-:S13]  /*4820*/  ISETP.NE.AND P0, PT, R0, UR8, PT ;  /* 0x0000000800007c0c */ /* 0x000fda000bf05270 */
[----:B------:R-:W-:Y:S05]  /*4830*/  @P0 BRA `(.L_x_96) ;  /* 0x0000000000580947 */ /* 0x000fea0003800000 */
[----:B------:R-:W1:Y:S02]  /*4840*/  LDS R0, [UR6+0x18] ;  /* 0x00001806ff007984 */ /* 0x000e640008000800 */
[----:B-1----:R-:W-:-:S04]  /*4850*/  LOP3.LUT R0, R0, UR4, RZ, 0xc0, !PT ;  /* 0x0000000400007c12 */ /* 0x002fc8000f8ec0ff */
[----:B------:R-:W-:-:S13]  /*4860*/  ISETP.NE.AND P0, PT, R0, UR4, PT ;  /* 0x0000000400007c0c */ /* 0x000fda000bf05270 */
[----:B------:R-:W-:Y:S05]  /*4870*/  @P0 BRA `(.L_x_97) ;  /* 0x00000000003c0947 */ /* 0x000fea0003800000 */
[----:B------:R-:W1:Y:S01]  /*4880*/  S2R R2, SR_LANEID ;  /* 0x0000000000027919 */ /* 0x000e620000000000 */
[----:B------:R-:W-:Y:S01]  /*4890*/  ULOP3.LUT UR8, URZ, UR8, URZ, 0x33, !UPT ;  /* 0x00000008ff087292 */ /* 0x000fe2000f8e33ff */
[----:B------:R-:W-:Y:S01]  /*48a0*/  LOP3.LUT R4, RZ, UR4, RZ, 0x33, !PT ;  /* 0x00000004ff047c12 */ /* 0x000fe2000f8e33ff */
[----:B------:R-:W-:Y:S02]  /*48b0*/  VOTEU.ANY UR7, UPT, PT ;  /* 0x0000000000077886 */ /* 0x000fe400038e0100 */
[----:B------:R-:W-:Y:S01]  /*48c0*/  UFLO.U32 UR7, UR7 ;  /* 0x00000007000772bd */ /* 0x000fe200080e0000 */
[----:B------:R-:W2:Y:S01]  /*48d0*/  REDUX UR4, R4 ;  /* 0x00000000040473c4 */ /* 0x000ea20000000000 */
[----:B------:R-:W-:-:S06]  /*48e0*/  IMAD.U32 R0, RZ, RZ, UR8 ;  /* 0x00000008ff007e24 */ /* 0x000fcc000f8e00ff */
[----:B------:R1:W-:Y:S01]  /*48f0*/  UTCATOMSWS.AND URZ, UR8 ;  /* 0x0000000800ff79e3 */ /* 0x0003e20008000000 */
[----:B------:R-:W3:Y:S01]  /*4900*/  REDUX UR5, R0 ;  /* 0x00000000000573c4 */ /* 0x000ee20000000000 */
[----:B-1----:R-:W-:Y:S01]  /*4910*/  ISETP.EQ.U32.AND P0, PT, R2, UR7, PT ;  /* 0x0000000702007c0c */ /* 0x002fe2000bf02070 */
[----:B--2---:R-:W-:Y:S01]  /*4920*/  IMAD.U32 R2, RZ, RZ, UR4 ;  /* 0x00000004ff027e24 */ /* 0x004fe2000f8e00ff */
[----:B---3--:R-:W-:-:S11]  /*4930*/  MOV R3, UR5 ;  /* 0x0000000500037c02 */ /* 0x008fd60008000f00 */
[----:B------:R1:W-:Y:S04]  /*4940*/  @P0 ATOMS.AND RZ, [UR6+0x14], R3 ;  /* 0x00001403ffff098c */ /* 0x0003e8000a800006 */
[----:B------:R1:W-:Y:S01]  /*4950*/  @P0 ATOMS.AND RZ, [UR6+0x18], R2 ;  /* 0x00001802ffff098c */ /* 0x0003e2000a800006 */
[----:B------:R-:W-:Y:S05]  /*4960*/  BRA `(.L_x_98) ;  /* 0x0000000000147947 */ /* 0x000fea0003800000 */
.L_x_97:
[----:B------:R-:W-:Y:S02]  /*4970*/  MOV R2, 0x4990 ;  /* 0x0000499000027802 */ /* 0x000fe40000000f00 */
[----:B---345:R-:W-:Y:S05]  /*4980*/  CALL.REL.NOINC `($__internal_0_$__cuda_sm10x_tcgen05_guardrail_trap_col_being_dealloced_not_returned_by_alloc) ;  /* 0x00000058002c7944 */ /* 0x038fea0003c00000 */
[----:B------:R-:W-:Y:S05]  /*4990*/  BRA `(.L_x_98) ;  /* 0x0000000000087947 */ /* 0x000fea0003800000 */
.L_x_96:
[----:B------:R-:W-:Y:S02]  /*49a0*/  MOV R2, 0x49c0 ;  /* 0x000049c000027802 */ /* 0x000fe40000000f00 */
[----:B---345:R-:W-:Y:S05]  /*49b0*/  CALL.REL.NOINC `($__internal_2_$__cuda_sm10x_tcgen05_guardrail_trap_unallocated_columns_being_dealloced) ;  /* 0x0000005800387944 */ /* 0x038fea0003c00000 */
.L_x_98:
[----:B------:R-:W-:Y:S01]  /*49c0*/  NOP ;  /* 0x0000000000007918 */ /* 0x000fe20000000000 */
[----:B----4-:R-:W-:Y:S05]  /*49d0*/  EXIT ;  /* 0x000000000000794d */ /* 0x010fea0003800000 */
.L_x_69:
[----:B------:R-:W-:-:S09]  /*49e0*/  UISETP.NE.OR UP5, UPT, UR12, 0x3, UP5 ;  /* 0x000000030c00788c */ /* 0x000fd2000afa5670 */
[----:B------:R-:W-:Y:S05]  /*49f0*/  BRA.U UP5, `(.L_x_99) ;  /* 0x0000000d05e87547 */ /* 0x000fea000b800000 */
[----:B------:R-:W1:Y:S01]  /*4a00*/  LDC R0, c[0x0][0xb30] ;  /* 0x0002cc00ff007b82 */ /* 0x000e620000000800 */
[----:B------:R-:W2:Y:S01]  /*4a10*/  LDCU.64 UR8, c[0x0][0x888] ;  /* 0x00011100ff0877ac */ /* 0x000ea20008000a00 */
[----:B------:R-:W-:Y:S02]  /*4a20*/  HFMA2 R29, -RZ, RZ, 0, 0 ;  /* 0x00000000ff1d7431 */ /* 0x000fe400000001ff */
[----:B------:R-:W-:Y:S01]  /*4a30*/  IMAD.MOV.U32 R31, RZ, RZ, 0x1 ;  /* 0x00000001ff1f7424 */ /* 0x000fe200078e00ff */
[----:B------:R-:W-:Y:S01]  /*4a40*/  MOV R27, 0x1000 ;  /* 0x00001000001b7802 */ /* 0x000fe20000000f00 */
[----:B------:R-:W3:Y:S01]  /*4a50*/  LDCU.64 UR4, c[0x0][0x890] ;  /* 0x00011200ff0477ac */ /* 0x000ee20008000a00 */
[----:B------:R-:W-:Y:S01]  /*4a60*/  IMAD.MOV.U32 R30, RZ, RZ, RZ ;  /* 0x000000ffff1e7224 */ /* 0x000fe200078e00ff */
[----:B------:R-:W4:Y:S01]  /*4a70*/  LDC R25, c[0x0][0x370] ;  /* 0x0000dc00ff197b82 */ /* 0x000f220000000800 */
[----:B------:R-:W-:Y:S01]  /*4a80*/  UMOV UR13, 0x400 ;  /* 0x00000400000d7882 */ /* 0x000fe20000000000 */
[----:B------:R-:W-:-:S02]  /*4a90*/  UPLOP3.LUT UP1, UPT, UPT, UPT, UPT, 0x40, 0x4 ;  /* 0x000000000004789c */ /* 0x000fc40003f2e870 */
[----:B------:R-:W-:Y:S01]  /*4aa0*/  ULEA UR13, UR6, UR13, 0x18 ;  /* 0x0000000d060d7291 */ /* 0x000fe2000f8ec0ff */
[----:B------:R-:W-:-:S03]  /*4ab0*/  UMOV UR14, URZ ;  /* 0x000000ff000e7c82 */ /* 0x000fc60008000000 */
[----:B------:R-:W4:Y:S01]  /*4ac0*/  LDC R2, c[0x0][0xb0c] ;  /* 0x0002c300ff027b82 */ /* 0x000f220000000800 */
[----:B--2---:R-:W-:Y:S02]  /*4ad0*/  UISETP.NE.U32.AND UP4, UPT, UR8, URZ, UPT ;  /* 0x000000ff0800728c */ /* 0x004fe4000bf85070 */
[----:B---3--:R-:W-:-:S05]  /*4ae0*/  UISETP.NE.U32.AND UP6, UPT, UR4, URZ, UPT ;  /* 0x000000ff0400728c */ /* 0x008fca000bfc5070 */
[----:B------:R-:W2:Y:S01]  /*4af0*/  LDC R24, c[0x0][0xb20] ;  /* 0x0002c800ff187b82 */ /* 0x000ea20000000800 */
[----:B-1----:R-:W-:Y:S01]  /*4b00*/  ISETP.NE.AND P1, PT, R0, 0x1, PT ;  /* 0x000000010000780c */ /* 0x002fe20003f25270 */
[----:B------:R-:W-:Y:S02]  /*4b10*/  UISETP.NE.AND.EX UP4, UPT, UR9, URZ, UPT, UP4 ;  /* 0x000000ff0900728c */ /* 0x000fe4000bf85340 */
[----:B------:R-:W-:-:S04]  /*4b20*/  UISETP.NE.AND.EX UP6, UPT, UR5, URZ, UPT, UP6 ;  /* 0x000000ff0500728c */ /* 0x000fc8000bfc5360 */
[----:B------:R-:W1:Y:S08]  /*4b30*/  LDC.64 R32, c[0x0][0x348] ;  /* 0x0000d200ff207b82 */ /* 0x000e700000000a00 */
[----:B------:R-:W3:Y:S08]  /*4b40*/  LDC.64 R16, c[0x0][0xb10] ;  /* 0x0002c400ff107b82 */ /* 0x000ef00000000a00 */
[----:B------:R-:W1:Y:S08]  /*4b50*/  LDC.64 R6, c[0x0][0xb18] ;  /* 0x0002c600ff067b82 */ /* 0x000e700000000a00 */
[----:B------:R-:W1:Y:S08]  /*4b60*/  LDC.64 R4, c[0x0][0xb28] ;  /* 0x0002ca00ff047b82 */ /* 0x000e700000000a00 */
[----:B--2-4-:R-:W1:Y:S02]  /*4b70*/  LDC R26, c[0x0][0x374] ;  /* 0x0000dd00ff1a7b82 */ /* 0x014e640000000800 */
.L_x_108:
[C---:B------:R-:W-:Y:S02]  /*4b80*/  LEA R0, R30.reuse, UR13, 0x3 ;  /* 0x0000000d1e007c11 */ /* 0x040fe4000f8e18ff */
[----:B------:R-:W-:Y:S02]  /*4b90*/  SHF.L.U32 R3, R29, 0x1f, RZ ;  /* 0x0000001f1d037819 */ /* 0x000fe400000006ff */
[----:B------:R-:W-:Y:S02]  /*4ba0*/  LEA R20, R30, UR13, 0x4 ;  /* 0x0000000d1e147c11 */ /* 0x000fe4000f8e20ff */
[----:B--2---:R-:W2:Y:S02]  /*4bb0*/  SYNCS.PHASECHK.TRANS64.TRYWAIT P0, [R0+URZ+0x150], R3 ;  /* 0x00015003000075a7 */ /* 0x004ea400080011ff */
[----:B--2---:R-:W-:Y:S05]  /*4bc0*/  @!P0 BRA `(.L_x_100) ;  /* 0x0000005000d48947 */ /* 0x004fea0003800000 */
.L_x_249:
[----:B------:R-:W-:Y:S01]  /*4bd0*/  ISETP.GE.AND P0, PT, R34, 0x1, PT ;  /* 0x000000012200780c */ /* 0x000fe20003f06270 */
[----:B------:R-:W4:Y:S01]  /*4be0*/  LDS.128 R20, [R20+0x1e0] ;  /* 0x0001e00014147984 */ /* 0x000f220000000c00 */
[----:B--2---:R-:W-:Y:S01]  /*4bf0*/  VIADD R0, R0, 0x160 ;  /* 0x0000016000007836 */ /* 0x004fe20000000000 */
[----:B------:R-:W-:Y:S01]  /*4c00*/  @!PT LDS RZ, [RZ] ;  /* 0x00000000fffff984 */ /* 0x000fe20000000800 */
[----:B------:R-:W-:Y:S01]  /*4c10*/  @!PT LDS RZ, [RZ] ;  /* 0x00000000fffff984 */ /* 0x000fe20000000800 */
[----:B------:R-:W-:Y:S01]  /*4c20*/  @!PT LDS RZ, [RZ] ;  /* 0x00000000fffff984 */ /* 0x000fe20000000800 */
[----:B------:R-:W-:Y:S01]  /*4c30*/  @!PT LDS RZ, [RZ] ;  /* 0x00000000fffff984 */ /* 0x000fe20000000800 */
[----:B------:R2:W-:Y:S06]  /*4c40*/  MEMBAR.ALL.CTA ;  /* 0x0000000000007992 */ /* 0x0005ec0000008000 */
[----:B--2---:R-:W2:Y:S01]  /*4c50*/  FENCE.VIEW.ASYNC.S ;  /* 0x00000000000073c6 */ /* 0x004ea20000000000 */
[----:B------:R-:W-:Y:S04]  /*4c60*/  PRMT R0, RZ, 0x654, R0 ;  /* 0x00000654ff007816 */ /* 0x000fe80000000000 */
[----:B--2---:R2:W-:Y:S01]  /*4c70*/  SYNCS.ARRIVE.TRANS64.RED.A1T0 RZ, [R0+URZ], RZ ;  /* 0x000000ff00ff79a7 */ /* 0x0045e200081004ff */
[----:B----4-:R-:W-:Y:S11]  /*4c80*/  LOP3.LUT P3, RZ, R22, 0x1, RZ, 0xc0, !PT ;  /* 0x0000000116ff7812 */ /* 0x010ff6000786c0ff */
[----:B------:R-:W-:Y:S02]  /*4c90*/  @!UPT UIADD3 URZ, UPT, UPT, URZ, URZ, URZ ;  /* 0x000000fffffff290 */ /* 0x000fe4000fffe0ff */
[----:B------:R-:W-:Y:S02]  /*4ca0*/  @P3 MOV R13, R20 ;  /* 0x00000014000d3202 */ /* 0x000fe40000000f00 */
[----:B------:R-:W-:Y:S01]  /*4cb0*/  @P3 LOP3.LUT R8, R21, 0xffff, RZ, 0xc0, !PT ;  /* 0x0000ffff15083812 */ /* 0x000fe200078ec0ff */
[----:B--2---:R-:W-:Y:S06]  /*4cc0*/  @!P0 BRA `(.L_x_101) ;  /* 0x0000000000a48947 */ /* 0x004fec0003800000 */
[----:B-1----:R-:W-:Y:S01]  /*4cd0*/  IMAD.HI.U32 R35, R26, R7, RZ ;  /* 0x000000071a237227 */ /* 0x002fe200078e00ff */
[----:B------:R-:W-:Y:S02]  /*4ce0*/  ISETP.NE.AND P0, PT, R6, 0x1, PT ;  /* 0x000000010600780c */ /* 0x000fe40003f05270 */
[----:B------:R-:W-:Y:S01]  /*4cf0*/  ISETP.NE.AND P2, PT, R34, 0x1, PT ;  /* 0x000000012200780c */ /* 0x000fe20003f45270 */
[----:B---3--:R-:W-:Y:S01]  /*4d00*/  IMAD.HI.U32 R36, R25, R16, RZ ;  /* 0x0000001019247227 */ /* 0x008fe200078e00ff */
[----:B------:R-:W-:Y:S02]  /*4d10*/  SHF.R.U32.HI R35, RZ, R24, R35 ;  /* 0x00000018ff237219 */ /* 0x000fe40000011623 */
[----:B------:R-:W-:Y:S01]  /*4d20*/  ISETP.NE.AND P4, PT, R2, 0x1, PT ;  /* 0x000000010200780c */ /* 0x000fe20003f85270 */
[----:B------:R-:W-:Y:S01]  /*4d30*/  IMAD.HI.U32 R38, R13, R16, RZ ;  /* 0x000000100d267227 */ /* 0x000fe200078e00ff */
[----:B------:R-:W-:Y:S02]  /*4d40*/  SHF.R.U32.HI R36, RZ, R17, R36 ;  /* 0x00000011ff247219 */ /* 0x000fe40000011624 */
[----:B------:R-:W-:Y:S01]  /*4d50*/  SEL R3, R26, R35, !P0 ;  /* 0x000000231a037207 */ /* 0x000fe20004000000 */
[C---:B------:R-:W-:Y:S01]  /*4d60*/  IMAD.HI.U32 R35, R8.reuse, R7, RZ ;  /* 0x0000000708237227 */ /* 0x040fe200078e00ff */
[----:B------:R-:W-:Y:S02]  /*4d70*/  SEL R11, R25, R36, !P4 ;  /* 0x00000024190b7207 */ /* 0x000fe40006000000 */
[----:B------:R-:W-:Y:S01]  /*4d80*/  SHF.R.U32.HI R38, RZ, R17, R38 ;  /* 0x00000011ff267219 */ /* 0x000fe20000011626 */
[----:B------:R-:W-:Y:S01]  /*4d90*/  IMAD.HI.U32 R40, R3, R4, RZ ;  /* 0x0000000403287227 */ /* 0x000fe200078e00ff */
[----:B------:R-:W-:Y:S03]  /*4da0*/  SHF.R.U32.HI R35, RZ, R24, R35 ;  /* 0x00000018ff237219 */ /* 0x000fe60000011623 */
[----:B------:R-:W-:Y:S01]  /*4db0*/  IMAD.HI.U32 R36, R11, R4, RZ ;  /* 0x000000040b247227 */ /* 0x000fe200078e00ff */
[----:B------:R-:W-:Y:S02]  /*4dc0*/  @P2 SHF.R.U32.HI R3, RZ, R5, R40 ;  /* 0x00000005ff032219 */ /* 0x000fe40000011628 */
[----:B------:R-:W-:Y:S02]  /*4dd0*/  SEL R9, R8, R35, !P0 ;  /* 0x0000002308097207 */ /* 0x000fe40004000000 */
[----:B------:R-:W-:Y:S01]  /*4de0*/  @P2 SHF.R.U32.HI R11, RZ, R5, R36 ;  /* 0x00000005ff0b2219 */ /* 0x000fe20000011624 */
[C---:B------:R-:W-:Y:S01]  /*4df0*/  IMAD R10, R34.reuse, R3, RZ ;  /* 0x00000003220a7224 */ /* 0x040fe200078e02ff */
[----:B------:R-:W-:Y:S01]  /*4e00*/  SEL R3, R13, R38, !P4 ;  /* 0x000000260d037207 */ /* 0x000fe20006000000 */
[C---:B------:R-:W-:Y:S03]  /*4e10*/  IMAD.HI.U32 R14, R9.reuse, R4, RZ ;  /* 0x00000004090e7227 */ /* 0x040fe600078e00ff */
[----:B------:R-:W-:Y:S01]  /*4e20*/  ISETP.GE.AND P0, PT, R9, R10, PT ;  /* 0x0000000a0900720c */ /* 0x000fe20003f06270 */
[C---:B------:R-:W-:Y:S01]  /*4e30*/  IMAD R12, R34.reuse, R11, RZ ;  /* 0x0000000b220c7224 */ /* 0x040fe200078e02ff */
[-C--:B------:R-:W-:Y:S04]  /*4e40*/  SHF.R.U32.HI R14, RZ, R5.reuse, R14 ;  /* 0x00000005ff0e7219 */ /* 0x080fe8000001160e */
[----:B------:R-:W-:Y:S02]  /*4e50*/  ISETP.GE.OR P0, PT, R3, R12, P0 ;  /* 0x0000000c0300720c */ /* 0x000fe40000706670 */
[----:B------:R-:W-:Y:S05]  /*4e60*/  SEL R15, R9, R14, !P2 ;  /* 0x0000000e090f7207 */ /* 0x000fea0005000000 */
[----:B------:R-:W-:Y:S04]  /*4e70*/  IMAD.MOV R14, RZ, RZ, -R15 ;  /* 0x000000ffff0e7224 */ /* 0x000fe800078e0a0f */
[----:B------:R-:W-:Y:S02]  /*4e80*/  IMAD R14, R34, R14, R9 ;  /* 0x0000000e220e7224 */ /* 0x000fe400078e0209 */
[C---:B------:R-:W-:Y:S05]  /*4e90*/  @!P0 IMAD.HI.U32 R10, R3.reuse, R4, RZ ;  /* 0x00000004030a8227 */ /* 0x040fea00078e00ff */
[----:B------:R-:W-:Y:S04]  /*4ea0*/  @!P0 SHF.R.U32.HI R10, RZ, R5, R10 ;  /* 0x00000005ff0a8219 */ /* 0x000fe8000001160a */
[----:B------:R-:W-:Y:S01]  /*4eb0*/  @!P0 SEL R0, R3, R10, !P2 ;  /* 0x0000000a03008207 */ /* 0x000fe20005000000 */
[----:B------:R-:W-:Y:S03]  /*4ec0*/  IMAD.MOV R10, RZ, RZ, -R3 ;  /* 0x000000ffff0a7224 */ /* 0x000fe600078e0a03 */
[----:B------:R-:W-:Y:S01]  /*4ed0*/  @!P0 IADD3 R15, PT, PT, R15, -R0, RZ ;  /* 0x800000000f0f8210 */ /* 0x000fe20007ffe0ff */
[----:B------:R-:W-:Y:S01]  /*4ee0*/  @!P0 IMAD R0, R11, R14, R0 ;  /* 0x0000000e0b008224 */ /* 0x000fe200078e0200 */
[----:B------:R-:W-:Y:S01]  /*4ef0*/  IADD3 R11, PT, PT, -R9, RZ, RZ ;  /* 0x000000ff090b7210 */ /* 0x000fe20007ffe1ff */
[----:B------:R-:W-:Y:S02]  /*4f00*/  IMAD R13, R2, R10, R13 ;  /* 0x0000000a020d7224 */ /* 0x000fe400078e020d */
[----:B------:R-:W-:Y:S02]  /*4f10*/  @!P0 IMAD R9, R15, R34, R3 ;  /* 0x000000220f098224 */ /* 0x000fe400078e0203 */
[----:B------:R-:W-:Y:S02]  /*4f20*/  @!P0 IMAD.MOV.U32 R3, RZ, RZ, R0 ;  /* 0x000000ffff038224 */ /* 0x000fe400078e0000 */
[----:B------:R-:W-:Y:S02]  /*4f30*/  IMAD R8, R6, R11, R8 ;  /* 0x0000000b06087224 */ /* 0x000fe400078e0208 */
[----:B------:R-:W-:Y:S02]  /*4f40*/  IMAD R13, R3, R2, R13 ;  /* 0x00000002030d7224 */ /* 0x000fe400078e020d */
[----:B------:R-:W-:Y:S02]  /*4f50*/  IMAD R8, R9, R6, R8 ;  /* 0x0000000609087224 */ /* 0x000fe400078e0208 */
.L_x_101:
[----:B------:R-:W-:Y:S05]  /*4f60*/  BRA.U UP1, `(.L_x_102) ;  /* 0x0000000101107547 */ /* 0x000fea000b800000 */
[----:B------:R-:W-:Y:S04]  /*4f70*/  MOV R0, UR7 ;  /* 0x0000000700007c02 */ /* 0x000fe80008000f00 */
[----:B------:R-:W-:Y:S04]  /*4f80*/  SHF.L.U32 R3, R0, 0x1f, RZ ;  /* 0x0000001f00037819 */ /* 0x000fe800000006ff */
[----:B------:R-:W2:Y:S02]  /*4f90*/  SYNCS.PHASECHK.TRANS64.TRYWAIT P0, [UR13+0x148], R3 ;  /* 0x00014803ff0075a7 */ /* 0x000ea4000800110d */
[----:B--2---:R-:W-:Y:S05]  /*4fa0*/  @!P0 BRA `(.L_x_103) ;  /* 0x0000004c00f08947 */ /* 0x004fea0003800000 */
.L_x_102:
[----:B------:R-:W-:Y:S02]  /*4fb0*/  R2UR UR27, R19 ;  /* 0x00000000131b72ca */ /* 0x000fe400000e0000 */
[----:B------:R-:W-:Y:S02]  /*4fc0*/  R2UR UR26, R18 ;  /* 0x00000000121a72ca */ /* 0x000fe400000e0000 */
[----:B------:R-:W-:Y:S04]  /*4fd0*/  ISETP.NE.U32.AND P2, PT, RZ, UR4, PT ;  /* 0x00000004ff007c0c */ /* 0x000fe8000bf45070 */
[----:B------:R-:W-:Y:S05]  /*4fe0*/  ISETP.NE.AND.EX P2, PT, RZ, UR5, PT, P2 ;  /* 0x00000005ff007c0c */ /* 0x000fea000bf45320 */
[----:B------:R-:W-:Y:S02]  /*4ff0*/  USHF.L.U32 UR27, UR27, 0x6, URZ ;  /* 0x000000061b1b7899 */ /* 0x000fe400080006ff */
[----:B------:R-:W-:Y:S01]  /*5000*/  USHF.L.U32 UR26, UR26, 0x6, URZ ;  /* 0x000000061a1a7899 */ /* 0x000fe200080006ff */
[----:B------:R-:W-:Y:S11]  /*5010*/  BRA.U !UP6, `(.L_x_104) ;  /* 0x000000010e347547 */ /* 0x000ff6000b800000 */
[----:B------:R-:W-:Y:S01]  /*5020*/  UPLOP3.LUT UP0, UPT, UPT, UPT, UP4, 0x80, 0x8 ;  /* 0x000000000008789c */ /* 0x000fe20003f0f040 */
[----:B--2---:R-:W-:Y:S02]  /*5030*/  HFMA2 R0, -RZ, RZ, 0, 5.9604644775390625e-08 ;  /* 0x00000001ff007431 */ /* 0x004fe400000001ff */
[----:B------:R-:W-:Y:S03]  /*5040*/  IMAD.MOV.U32 R79, RZ, RZ, 0x1 ;  /* 0x00000001ff4f7424 */ /* 0x000fe600078e00ff */
[----:B------:R-:W-:Y:S05]  /*5050*/  PLOP3.LUT P0, PT, PT, PT, UP0, 0x80, 0x8 ;  /* 0x000000000008781c */ /* 0x000fea0003f0f008 */
[----:B------:R-:W2:Y:S01]  /*5060*/  @UP0 LDCU.64 UR10, c[0x0][0x888] ;  /* 0x00011100ff0a07ac */ /* 0x000ea20008000a00 */
[----:B------:R-:W-:Y:S07]  /*5070*/  @UP0 UIMAD UR8, UR36, UR4, URZ ;  /* 0x00000004240802a4 */ /* 0x000fee000f8e02ff */
[----:B------:R-:W-:Y:S01]  /*5080*/  @!P0 PRMT R79, R0, 0x7610, R79 ;  /* 0x00007610004f8816 */ /* 0x000fe2000000004f */
[----:B--2---:R-:W-:Y:S03]  /*5090*/  @UP0 UIMAD.WIDE UR10, UR8, 0x4, UR10 ;  /* 0x00000004080a08a5 */ /* 0x004fe6000f8e020a */
[----:B------:R-:W2:Y:S03]  /*50a0*/  @!UP0 LDCU UR8, c[0x0][0x880] ;  /* 0x00011000ff0887ac */ /* 0x000ea60008000800 */
[----:B------:R-:W-:Y:S01]  /*50b0*/  IMAD.U32 R10, RZ, RZ, UR10 ;  /* 0x0000000aff0a7e24 */ /* 0x000fe2000f8e00ff */
[----:B------:R-:W-:Y:S05]  /*50c0*/  MOV R11, UR11 ;  /* 0x0000000b000b7c02 */ /* 0x000fea0008000f00 */
[----:B-----5:R4:W5:Y:S02]  /*50d0*/  @P0 LDG.E R58, desc[UR38][R10.64] ;  /* 0x000000260a3a0981 */ /* 0x020964000c1e1900 */
[----:B--2-4-:R-:W-:Y:S07]  /*50e0*/  @!P0 IMAD.U32 R58, RZ, RZ, UR8 ;  /* 0x00000008ff3a8e24 */ /* 0x014fee000f8e00ff */
.L_x_104:
[----:B-----5:R-:W-:Y:S01]  /*50f0*/  @!P2 FSETP.EQ.AND P0, PT, R58, RZ, PT ;  /* 0x000000ff3a00a20b */ /* 0x020fe20003f02000 */
[----:B------:R-:W-:Y:S01]  /*5100*/  @!UPT UIADD3 URZ, UPT, UPT, URZ, URZ, URZ ;  /* 0x000000fffffff290 */ /* 0x000fe2000fffe0ff */
[----:B------:R-:W-:Y:S11]  /*5110*/  @!P2 BRA `(.L_x_105) ;  /* 0x000000000014a947 */ /* 0x000ff60003800000 */
[----:B------:R-:W-:Y:S02]  /*5120*/  LOP3.LUT P2, RZ, R79, 0xff, RZ, 0xc0, !PT ;  /* 0x000000ff4fff7812 */ /* 0x000fe4000784c0ff */
[----:B------:R-:W-:Y:S04]  /*5130*/  PLOP3.LUT P0, PT, PT, PT, UP0, 0x80, 0x8 ;  /* 0x000000000008781c */ /* 0x000fe80003f0f008 */
[----:B------:R-:W-:Y:S07]  /*5140*/  PLOP3.LUT P0, PT, P0, PT, PT, 0x8, 0x80 ;  /* 0x000000000080781c */ /* 0x000fee000070e170 */
[----:B------:R-:W-:Y:S11]  /*5150*/  @P2 FSETP.EQ.AND P0, PT, R58, RZ, PT ;  /* 0x000000ff3a00220b */ /* 0x000ff60003f02000 */
[----:B------:R-:W-:Y:S02]  /*5160*/  @!UPT UIADD3 URZ, UPT, UPT, URZ, URZ, URZ ;  /* 0x000000fffffff290 */ /* 0x000fe4000fffe0ff */
.L_x_105:
[----:B------:R-:W-:Y:S01]  /*5170*/  ULEA UR16, UR14, UR13, 0x3 ;  /* 0x0000000d0e107291 */ /* 0x000fe2000f8e18ff */
[----:B--2---:R-:W-:Y:S02]  /*5180*/  SHF.L.U32 R3, R31, 0x1f, RZ ;  /* 0x0000001f1f037819 */ /* 0x004fe400000006ff */
[----:B------:R-:W-:Y:S04]  /*5190*/  ELECT P4, URZ, PT ;  /* 0x0000000000ff782f */ /* 0x000fe80003880000 */
[----:B------:R-:W-:Y:S02]  /*51a0*/  PLOP3.LUT P4, PT, P0, P4, PT, 0xf2, 0x2f ;  /* 0x00000000002f781c */ /* 0x000fe40000789e72 */
[----:B------:R-:W2:Y:S11]  /*51b0*/  SYNCS.PHASECHK.TRANS64.TRYWAIT P2, [UR16+0x128], R3 ;  /* 0x00012803ff0075a7 */ /* 0x000eb60008041110 */
[----:B-1----:R-:W-:Y:S05]  /*51c0*/  @!P4 IADD3 R18, P0, PT, R32, 0x580, RZ ;  /* 0x000005802012c810 */ /* 0x002fea0007f1e0ff */
[----:B------:R-:W-:Y:S01]  /*51d0*/  @!P4 IMAD.X R12, RZ, RZ, R33, P0 ;  /* 0x000000ffff0cc224 */ /* 0x000fe200000e0621 */
[----:B--2---:R-:W-:Y:S07]  /*51e0*/  @!P2 BRA `(.L_x_106) ;  /* 0x0000004c0078a947 */ /* 0x004fee0003800000 */
.L_x_252:
[----:B------:R-:W2:Y:S01]  /*51f0*/  LDC.64 R14, c[0x0][0xb10] ;  /* 0x0002c400ff0e7b82 */ /* 0x000ea20000000a00 */
[----:B------:R-:W-:Y:S01]  /*5200*/  @!P4 R2UR UR8, R12 ;  /* 0x000000000c08c2ca */ /* 0x000fe200000e0000 */
[----:B------:R-:W-:Y:S01]  /*5210*/  VOTEU.ALL UP3, P4 ;  /* 0x0000000000ff7886 */ /* 0x000fe20002060000 */
[----:B------:R-:W-:Y:S01]  /*5220*/  @!P4 R2UR UR9, R18 ;  /* 0x000000001209c2ca */ /* 0x000fe200000e0000 */
[----:B------:R-:W-:Y:S01]  /*5230*/  UIADD3 UR25, UPT, UPT, UR16, 0x110, URZ ;  /* 0x0000011010197890 */ /* 0x000fe2000fffe0ff */
[----:B------:R-:W-:Y:S03]  /*5240*/  @P3 SHF.R.U32.HI R28, RZ, 0x10, R21 ;  /* 0x00000010ff1c3819 */ /* 0x000fe60000011615 */
[----:B------:R-:W4:Y:S01]  /*5250*/  LDC.64 R10, c[0x0][0xb18] ;  /* 0x0002c600ff0a7b82 */ /* 0x000f220000000a00 */
[----:B------:R-:W-:Y:S01]  /*5260*/  UIADD3 UR15, UPT, UPT, UR14, 0x1, URZ ;  /* 0x000000010e0f7890 */ /* 0x000fe2000fffe0ff */
[----:B------:R-:W-:Y:S01]  /*5270*/  VIADD R30, R30, 0x1 ;  /* 0x000000011e1e7836 */ /* 0x000fe20000000000 */
[----:B------:R-:W-:Y:S01]  /*5280*/  VOTEU.ALL UP2, P4 ;  /* 0x0000000000ff7886 */ /* 0x000fe20002040000 */
[----:B------:R-:W-:Y:S01]  /*5290*/  UMOV UR18, 0x0 ;  /* 0x0000000000127882 */ /* 0x000fe20000000000 */
[----:B------:R-:W-:Y:S03]  /*52a0*/  UISETP.NE.AND UP5, UPT, UR15, 0x3, UPT ;  /* 0x000000030f00788c */ /* 0x000fe6000bfa5270 */
[----:B-1----:R-:W1:Y:S01]  /*52b0*/  @!P1 LDC R0, c[0x0][0xb20] ;  /* 0x0002c800ff009b82 */ /* 0x002e620000000800 */
[----:B------:R-:W-:Y:S01]  /*52c0*/  UMOV UR19, 0x10000000 ;  /* 0x1000000000137882 */ /* 0x000fe20000000000 */
[----:B------:R-:W-:Y:S01]  /*52d0*/  IMAD.U32 R19, RZ, RZ, UR8 ;  /* 0x00000008ff137e24 */ /* 0x000fe2000f8e00ff */
[----:B------:R-:W-:Y:S05]  /*52e0*/  @!UP3 ULEA UR8, UR14, UR13, 0xc ;  /* 0x0000000d0e08b291 */ /* 0x000fea000f8e60ff */
[----:B------:R-:W5:Y:S01]  /*52f0*/  @!P1 LDC R3, c[0x0][0xb0c] ;  /* 0x0002c300ff039b82 */ /* 0x000f620000000800 */
[----:B------:R-:W-:Y:S01]  /*5300*/  IMAD.U32 R18, RZ, RZ, UR9 ;  /* 0x00000009ff127e24 */ /* 0x000fe2000f8e00ff */
[----:B------:R-:W-:Y:S01]  /*5310*/  UMOV UR28, UR36 ;  /* 0x00000024001c7c82 */ /* 0x000fe20008000000 */
[----:B------:R-:W-:Y:S01]  /*5320*/  @!P4 R2UR UR21, R19 ;  /* 0x000000001315c2ca */ /* 0x000fe200000e0000 */
[----:B------:R-:W-:Y:S02]  /*5330*/  @!UP3 UIADD3 UR24, UPT, UPT, UR8, 0x300, URZ ;  /* 0x000003000818b890 */ /* 0x000fe4000fffe0ff */
[----:B------:R-:W-:Y:S01]  /*5340*/  @!P4 R2UR UR20, R18 ;  /* 0x000000001214c2ca */ /* 0x000fe200000e0000 */
[----:B------:R-:W-:Y:S01]  /*5350*/  @!UP3 UIADD3 UR10, UPT, UPT, UR26, 0x20, URZ ;  /* 0x000000201a0ab890 */ /* 0x000fe2000fffe0ff */
[----:B------:R-:W-:Y:S01]  /*5360*/  @!P4 IMAD.MOV.U32 R18, RZ, RZ, 0x1000 ;  /* 0x00001000ff12c424 */ /* 0x000fe200078e00ff */
[----:B------:R-:W-:Y:S02]  /*5370*/  @!UP3 UIADD3 UR8, UPT, UPT, UR8, 0xb00, URZ ;  /* 0x00000b000808b890 */ /* 0x000fe4000fffe0ff */
[----:B------:R-:W-:Y:S01]  /*5380*/  USEL UR9, URZ, 0x1, UP5 ;  /* 0x00000001ff097887 */ /* 0x000fe2000a800000 */
[----:B------:R-:W-:Y:S01]  /*5390*/  VOTEU.ALL UP1, P4 ;  /* 0x0000000000ff7886 */ /* 0x000fe20002020000 */
[----:B------:R-:W-:Y:S01]  /*53a0*/  UMOV UR11, UR27 ;  /* 0x0000001b000b7c82 */ /* 0x000fe20008000000 */
[----:B------:R-:W-:Y:S01]  /*53b0*/  UMOV UR12, UR36 ;  /* 0x00000024000c7c82 */ /* 0x000fe20008000000 */
[----:B------:R-:W-:Y:S02]  /*53c0*/  UPRMT UR17, UR6, 0x654, UR25 ;  /* 0x0000065406117896 */ /* 0x000fe40008000019 */
[----:B------:R-:W-:Y:S01]  /*53d0*/  LOP3.LUT R31, R31, UR9, RZ, 0x3c, !PT ;  /* 0x000000091f1f7c12 */ /* 0x000fe2000f8e3cff */
[----:B------:R-:W-:Y:S01]  /*53e0*/  UMOV UR9, UR25 ;  /* 0x0000001900097c82 */ /* 0x000fe20008000000 */
[----:B------:R1:W-:Y:S01]  /*53f0*/  @!UP2 UTMALDG.3D [UR24], [UR20], desc[UR18] ;  /* 0x000012181400a5b4 */ /* 0x0003e20008011000 */
[----:B------:R-:W-:Y:S01]  /*5400*/  USEL UR15, UR15, URZ, UP5 ;  /* 0x000000ff0f0f7287 */ /* 0x000fe2000a800000 */
[----:B------:R-:W-:Y:S03]  /*5410*/  SHF.L.U32 R12, R31, 0x1f, RZ ;  /* 0x0000001f1f0c7819 */ /* 0x000fe600000006ff */
[----:B------:R-:W-:Y:S01]  /*5420*/  ULEA UR14, UR15, UR13, 0x3 ;  /* 0x0000000d0f0e7291 */ /* 0x000fe2000f8e18ff */
[----:B--2---:R-:W-:Y:S01]  /*5430*/  @!P1 IMAD.HI.U32 R14, R13, R14, RZ ;  /* 0x0000000e0d0e9227 */ /* 0x004fe200078e00ff */
[----:B----4-:R-:W-:Y:S01]  /*5440*/  @!P1 ISETP.NE.AND P0, PT, R10, 0x1, PT ;  /* 0x000000010a00980c */ /* 0x010fe20003f05270 */
[----:B------:R2:W-:Y:S01]  /*5450*/  @!UP1 UTMALDG.3D [UR8], [UR20], desc[UR18] ;  /* 0x00001208140095b4 */ /* 0x0005e20008011000 */
[----:B------:R2:W-:Y:S01]  /*5460*/  @!P4 SYNCS.ARRIVE.TRANS64.RED.A0TR RZ, [UR16+0x110], R18 ;  /* 0x00011012ffffc9a7 */ /* 0x0005e20008300410 */
[C---:B------:R-:W-:Y:S01]  /*5470*/  @!P1 IMAD.HI.U32 R11, R8.reuse, R11, RZ ;  /* 0x0000000b080b9227 */ /* 0x040fe200078e00ff */
[----:B------:R-:W-:Y:S02]  /*5480*/  @!P1 SHF.R.U32.HI R14, RZ, R15, R14 ;  /* 0x0000000fff0e9219 */ /* 0x000fe4000001160e */
[----:B-----5:R-:W-:Y:S02]  /*5490*/  @!P1 ISETP.NE.AND P2, PT, R3, 0x1, PT ;  /* 0x000000010300980c */ /* 0x020fe40003f45270 */
[----:B-1----:R-:W-:Y:S02]  /*54a0*/  @!P1 SHF.R.U32.HI R9, RZ, R0, R11 ;  /* 0x00000000ff099219 */ /* 0x002fe4000001160b */
[----:B------:R-:W-:Y:S02]  /*54b0*/  @!P1 SEL R14, R13, R14, !P2 ;  /* 0x0000000e0d0e9207 */ /* 0x000fe40005000000 */
[----:B------:R-:W-:Y:S05]  /*54c0*/  @!P1 SEL R9, R8, R9, !P0 ;  /* 0x0000000908099207 */ /* 0x000fea0004000000 */
[----:B------:R-:W-:Y:S01]  /*54d0*/  @!P1 IMAD.IADD R0, R9, 0x1, -R14 ;  /* 0x0000000109009824 */ /* 0x000fe200078e0a0e */
[----:B------:R-:W-:Y:S01]  /*54e0*/  SYNCS.ARRIVE.TRANS64.RED.A1T0 RZ, [UR17], RZ ;  /* 0x000000ffffff79a7 */ /* 0x000fe20008100411 */
[----:B------:R-:W-:Y:S02]  /*54f0*/  @!P1 IMAD.IADD R9, R14, 0x1, -R9 ;  /* 0x000000010e099824 */ /* 0x000fe400078e0a09 */
[----:B------:R-:W-:Y:S02]  /*5500*/  @!P1 IMAD R13, R0, R3, R13 ;  /* 0x00000003000d9224 */ /* 0x000fe400078e020d */
[----:B------:R-:W-:Y:S01]  /*5510*/  @!P1 IMAD R8, R9, R10, R8 ;  /* 0x0000000a09089224 */ /* 0x000fe200078e0208 */
[----:B------:R-:W1:Y:S02]  /*5520*/  SYNCS.PHASECHK.TRANS64.TRYWAIT P5, [UR14+0x128], R12 ;  /* 0x0001280cff0075a7 */ /* 0x000e6400080a110e */
[----:B-12---:R-:W-:Y:S05]  /*5530*/  @!P5 BRA `(.L_x_107) ;  /* 0x0000004800bcd947 */ /* 0x006fea0003800000 */
.L_x_254:
[----:B------:R-:W-:Y:S01]  /*5540*/  UIADD3 UR17, UPT, UPT, UR14, 0x110, URZ ;  /* 0x000001100e117890 */ /* 0x000fe2000fffe0ff */
[----:B-1----:R-:W-:Y:S01]  /*5550*/  @!P4 IADD3 R3, P0, PT, R32, 0x580, RZ ;  /* 0x000005802003c810 */ /* 0x002fe20007f1e0ff */
[----:B------:R-:W-:Y:S01]  /*5560*/  VOTEU.ALL UP2, P4 ;  /* 0x0000000000ff7886 */ /* 0x000fe20002040000 */
[----:B------:R-:W-:Y:S01]  /*5570*/  UMOV UR22, 0x0 ;  /* 0x0000000000167882 */ /* 0x000fe20000000000 */
[----:B------:R-:W-:Y:S01]  /*5580*/  UPRMT UR21, UR6, 0x654, UR17 ;  /* 0x0000065406157896 */ /* 0x000fe20008000011 */
[----:B------:R-:W-:Y:S01]  /*5590*/  @!P4 R2UR UR9, R3 ;  /* 0x000000000309c2ca */ /* 0x000fe200000e0000 */
[----:B------:R-:W-:Y:S01]  /*55a0*/  @!P4 IMAD.X R0, RZ, RZ, R33, P0 ;  /* 0x000000ffff00c224 */ /* 0x000fe200000e0621 */
[----:B------:R-:W-:Y:S01]  /*55b0*/  UMOV UR23, 0x10000000 ;  /* 0x1000000000177882 */ /* 0x000fe20000000000 */
[----:B------:R-:W-:Y:S01]  /*55c0*/  UMOV UR19, UR27 ;  /* 0x0000001b00137c82 */ /* 0x000fe20008000000 */
[----:B------:R-:W-:Y:S01]  /*55d0*/  UMOV UR20, UR36 ;  /* 0x0000002400147c82 */ /* 0x000fe20008000000 */
[----:B------:R-:W-:Y:S01]  /*55e0*/  UMOV UR11, UR27 ;  /* 0x0000001b000b7c82 */ /* 0x000fe20008000000 */
[----:B------:R-:W-:Y:S01]  /*55f0*/  @!P4 R2UR UR8, R0 ;  /* 0x000000000008c2ca */ /* 0x000fe200000e0000 */
[----:B------:R-:W-:Y:S01]  /*5600*/  UMOV UR12, UR36 ;  /* 0x00000024000c7c82 */ /* 0x000fe20008000000 */
[----:B------:R-:W-:Y:S01]  /*5610*/  VOTEU.ALL UP1, P4 ;  /* 0x0000000000ff7886 */ /* 0x000fe20002020000 */
[----:B------:R-:W-:Y:S01]  /*5620*/  @P3 R2UR UR36, R28 ;  /* 0x000000001c2432ca */ /* 0x000fe200000e0000 */
[----:B------:R-:W-:Y:S01]  /*5630*/  IMAD.IADD R18, R8, 0x1, R77 ;  /* 0x0000000108127824 */ /* 0x000fe200078e024d */
[C---:B------:R-:W-:Y:S01]  /*5640*/  ISETP.NE.AND P0, PT, R30.reuse, 0x2, PT ;  /* 0x000000021e00780c */ /* 0x040fe20003f05270 */
[----:B------:R-:W-:Y:S01]  /*5650*/  IMAD.IADD R19, R13, 0x1, R78 ;  /* 0x000000010d137824 */ /* 0x000fe200078e024e */
[----:B------:R-:W-:Y:S01]  /*5660*/  @!UP1 UIADD3 UR18, UPT, UPT, UR26, 0x10, URZ ;  /* 0x000000101a129890 */ /* 0x000fe2000fffe0ff */
[----:B------:R-:W-:Y:S01]  /*5670*/  IMAD.U32 R10, RZ, RZ, UR9 ;  /* 0x00000009ff0a7e24 */ /* 0x000fe2000f8e00ff */
[----:B------:R-:W-:Y:S01]  /*5680*/  @!UP1 UIADD3 UR10, UPT, UPT, UR26, 0x30, URZ ;  /* 0x000000301a0a9890 */ /* 0x000fe2000fffe0ff */
[----:B------:R-:W-:Y:S01]  /*5690*/  SEL R0, RZ, 0x1, P0 ;  /* 0x00000001ff007807 */ /* 0x000fe20000000000 */
[----:B------:R-:W-:Y:S01]  /*56a0*/  UMOV UR9, UR17 ;  /* 0x0000001100097c82 */ /* 0x000fe20008000000 */
[----:B------:R-:W-:Y:S01]  /*56b0*/  SEL R30, R30, RZ, P0 ;  /* 0x000000ff1e1e7207 */ /* 0x000fe20000000000 */
[----:B------:R-:W-:Y:S01]  /*56c0*/  IMAD.U32 R11, RZ, RZ, UR8 ;  /* 0x00000008ff0b7e24 */ /* 0x000fe2000f8e00ff */
[----:B------:R-:W-:Y:S01]  /*56d0*/  @!P4 R2UR UR24, R10 ;  /* 0x000000000a18c2ca */ /* 0x000fe200000e0000 */
[----:B------:R-:W-:Y:S01]  /*56e0*/  @!UP1 ULEA UR8, UR15, UR13, 0xc ;  /* 0x0000000d0f089291 */ /* 0x000fe2000f8e60ff */
[----:B------:R-:W-:Y:S02]  /*56f0*/  LOP3.LUT R29, R29, R0, RZ, 0x3c, !PT ;  /* 0x000000001d1d7212 */ /* 0x000fe400078e3cff */
[----:B------:R-:W-:Y:S01]  /*5700*/  @!P4 R2UR UR25, R11 ;  /* 0x000000000b19c2ca */ /* 0x000fe200000e0000 */
[----:B------:R-:W-:Y:S02]  /*5710*/  @!UP1 UIADD3 UR16, UPT, UPT, UR8, 0x300, URZ ;  /* 0x0000030008109890 */ /* 0x000fe4000fffe0ff */
[----:B------:R-:W-:Y:S01]  /*5720*/  @!UP1 UIADD3 UR8, UPT, UPT, UR8, 0xb00, URZ ;  /* 0x00000b0008089890 */ /* 0x000fe2000fffe0ff */
[----:B------:R-:W-:Y:S09]  /*5730*/  VOTEU.ALL UP1, P4 ;  /* 0x0000000000ff7886 */ /* 0x000ff20002020000 */
[----:B------:R2:W-:Y:S01]  /*5740*/  @!UP2 UTMALDG.3D [UR16], [UR24], desc[UR22] ;  /* 0x000016101800a5b4 */ /* 0x0005e20008011000 */
[----:B------:R2:W-:Y:S01]  /*5750*/  @!UP1 UTMALDG.3D [UR8], [UR24], desc[UR22] ;  /* 0x00001608180095b4 */ /* 0x0005e20008011000 */
[----:B------:R2:W-:Y:S01]  /*5760*/  @!P4 SYNCS.ARRIVE.TRANS64.RED.A0TR RZ, [UR14+0x110], R27 ;  /* 0x0001101bffffc9a7 */ /* 0x0005e2000830040e */
[----:B------:R-:W-:Y:S04]  /*5770*/  UIADD3 UR14, UPT, UPT, UR15, 0x1, URZ ;  /* 0x000000010f0e7890 */ /* 0x000fe8000fffe0ff */
[----:B------:R-:W-:Y:S04]  /*5780*/  UISETP.NE.AND UP1, UPT, UR14, 0x3, UPT ;  /* 0x000000030e00788c */ /* 0x000fe8000bf25270 */
[----:B------:R-:W-:Y:S02]  /*5790*/  USEL UR15, URZ, 0x1, UP1 ;  /* 0x00000001ff0f7887 */ /* 0x000fe40008800000 */
[----:B------:R-:W-:Y:S02]  /*57a0*/  USEL UR14, UR14, URZ, UP1 ;  /* 0x000000ff0e0e7287 */ /* 0x000fe40008800000 */
[----:B------:R-:W-:Y:S02]  /*57b0*/  UPLOP3.LUT UP1, UPT, UPT, UPT, UPT, 0x80, 0x8 ;  /* 0x000000000008789c */ /* 0x000fe40003f2f070 */
[----:B------:R-:W-:Y:S01]  /*57c0*/  LOP3.LUT R31, R31, UR15, RZ, 0x3c, !PT ;  /* 0x0000000f1f1f7c12 */ /* 0x000fe2000f8e3cff */
[----:B------:R-:W-:Y:S01]  /*57d0*/  SYNCS.ARRIVE.TRANS64.RED.A1T0 RZ, [UR21], RZ ;  /* 0x000000ffffff79a7 */ /* 0x000fe20008100415 */
[----:B------:R-:W-:Y:S07]  /*57e0*/  @P3 BRA `(.L_x_108) ;  /* 0xfffffff000e43947 */ /* 0x000fee000383ffff */
[----:B------:R-:W-:Y:S01]  /*57f0*/  UIADD3 UR13, UPT, UPT, UR13, 0x128, URZ ;  /* 0x000001280d0d7890 */ /* 0x000fe2000fffe0ff */
[----:B------:R-:W-:-:S03]  /*5800*/  SHF.L.U32 R3, R31, 0x1f, RZ ;  /* 0x0000001f1f037819 */ /* 0x000fc600000006ff */
[----:B------:R-:W-:-:S09]  /*5810*/  ULEA UR4, UR14, UR13, 0x3 ;  /* 0x0000000d0e047291 */ /* 0x000fd2000f8e18ff */
[----:B------:R-:W1:Y:S02]  /*5820*/  SYNCS.PHASECHK.TRANS64.TRYWAIT P0, [UR4], R3 ;  /* 0x00000003ff0075a7 */ /* 0x000e640008001104 */
[----:B-1----:R-:W-:Y:S05]  /*5830*/  @!P0 BRA `(.L_x_109) ;  /* 0x0000004800148947 */ /* 0x002fea0003800000 */
.L_x_256:
        /* <DEDUP_REMOVED lines=9> */
.L_x_258:
[----:B------:R-:W-:-:S04]  /*58d0*/  UIADD3 UR5, UPT, UPT, UR5, 0x1, URZ ;  /* 0x0000000105057890 */ /* 0x000fc8000fffe0ff */
[----:B------:R-:W-:-:S04]  /*58e0*/  UISETP.NE.AND UP0, UPT, UR5, 0x3, UPT ;  /* 0x000000030500788c */ /* 0x000fc8000bf05270 */
[----:B------:R-:W-:Y:S02]  /*58f0*/  USEL UR4, URZ, 0x1, UP0 ;  /* 0x00000001ff047887 */ /* 0x000fe40008000000 */
[----:B------:R-:W-:-:S04]  /*5900*/  USEL UR5, UR5, URZ, UP0 ;  /* 0x000000ff05057287 */ /* 0x000fc80008000000 */
[----:B------:R-:W-:Y:S01]  /*5910*/  ULEA UR5, UR5, UR13, 0x3 ;  /* 0x0000000d05057291 */ /* 0x000fe2000f8e18ff */
[----:B-1----:R-:W-:-:S04]  /*5920*/  LOP3.LUT R3, R31, UR4, RZ, 0x3c, !PT ;  /* 0x000000041f037c12 */ /* 0x002fc8000f8e3cff */
[----:B------:R-:W-:Y:S01]  /*5930*/  SHF.L.U32 R3, R3, 0x1f, RZ ;  /* 0x0000001f03037819 */ /* 0x000fe200000006ff */
[----:B------:R-:W-:-:S07]  /*5940*/  IMAD.U32 R0, RZ, RZ, UR5 ;  /* 0x00000005ff007e24 */ /* 0x000fce000f8e00ff */
.L_x_111:
[----:B-1----:R1:W4:Y:S02]  /*5950*/  SYNCS.PHASECHK.TRANS64.TRYWAIT P0, [R0+URZ], R3 ;  /* 0x00000003000075a7 */ /* 0x00232400080011ff */
[----:B----4-:R-:W-:Y:S05]  /*5960*/  @!P0 NANOSLEEP.SYNCS 0x989680 ;  /* 0x009896800000895d */ /* 0x010fea0003900000 */
[----:B------:R-:W4:Y:S02]  /*5970*/  @!P0 SYNCS.PHASECHK.TRANS64 P0, [R0+URZ], R3 ;  /* 0x00000003000085a7 */ /* 0x000f2400080010ff */
[----:B--2-4-:R-:W-:Y:S05]  /*5980*/  @P0 EXIT ;  /* 0x000000000000094d */ /* 0x014fea0003800000 */
[----:B------:R-:W-:Y:S05]  /*5990*/  BRA `(.L_x_111) ;  /* 0xfffffffc00ec7947 */ /* 0x000fea000383ffff */
.L_x_99:
[----:B------:R-:W-:-:S06]  /*59a0*/  UISETP.GE.AND UP1, UPT, UR12, 0x4, UPT ;  /* 0x000000040c00788c */ /* 0x000fcc000bf26270 */
[----:B------:R-:W-:-:S13]  /*59b0*/  PLOP3.LUT P0, PT, PT, PT, UP1, 0x80, 0x8 ;  /* 0x000000000008781c */ /* 0x000fda0003f0f018 */
[----:B------:R-:W-:Y:S05]  /*59c0*/  @!P0 EXIT ;  /* 0x000000000000894d */ /* 0x000fea0003800000 */
[----:B------:R-:W-:Y:S01]  /*59d0*/  BAR.SYNC.DEFER_BLOCKING 0x6, 0xa0 ;  /* 0x0182800000007b1d */ /* 0x000fe20000010000 */
[----:B------:R-:W-:Y:S01]  /*59e0*/  IMAD.SHL.U32 R7, R111, 0x200000, RZ ;  /* 0x002000006f077824 */ /* 0x000fe200078e00ff */
[----:B------:R-:W-:Y:S01]  /*59f0*/  CS2R R104, SRZ ;  /* 0x0000000000687805 */ /* 0x000fe2000001ff00 */
[C---:B------:R-:W-:Y:S02]  /*5a00*/  IMAD.SHL.U32 R109, R110.reuse, 0x10, RZ ;  /* 0x000000106e6d7824 */ /* 0x040fe400078e00ff */
[C---:B------:R-:W-:Y:S01]  /*5a10*/  IMAD.U32 R4, R110.reuse, 0x10000, RZ ;  /* 0x000100006e047824 */ /* 0x040fe200078e00ff */
[----:B------:R-:W-:Y:S02]  /*5a20*/  UMOV UR40, 0x400 ;  /* 0x0000040000287882 */ /* 0x000fe40000000000 */
[----:B------:R-:W1:Y:S01]  /*5a30*/  LDC R95, c[0x0][0x370] ;  /* 0x0000dc00ff5f7b82 */ /* 0x000e620000000800 */
[----:B------:R-:W-:Y:S01]  /*5a40*/  ULEA UR40, UR6, UR40, 0x18 ;  /* 0x0000002806287291 */ /* 0x000fe2000f8ec0ff */
[----:B------:R-:W-:Y:S01]  /*5a50*/  IMAD.SHL.U32 R2, R110, 0x2, RZ ;  /* 0x000000026e027824 */ /* 0x000fe200078e00ff */
[----:B------:R-:W-:Y:S01]  /*5a60*/  LOP3.LUT R7, R7, 0x200000, RZ, 0xc0, !PT ;  /* 0x0020000007077812 */ /* 0x000fe200078ec0ff */
[----:B------:R-:W-:Y:S01]  /*5a70*/  IMAD.SHL.U32 R3, R111, 0x200, RZ ;  /* 0x000002006f037824 */ /* 0x000fe200078e00ff */
[C---:B------:R-:W-:Y:S01]  /*5a80*/  LOP3.LUT R5, R109.reuse, 0x40, RZ, 0xc0, !PT ;  /* 0x000000406d057812 */ /* 0x040fe200078ec0ff */
[----:B------:R-:W-:Y:S01]  /*5a90*/  IMAD.MOV.U32 R107, RZ, RZ, 0x1 ;  /* 0x00000001ff6b7424 */ /* 0x000fe200078e00ff */
[----:B------:R-:W-:Y:S01]  /*5aa0*/  LOP3.LUT R0, R109, 0x5b0, RZ, 0xc0, !PT ;  /* 0x000005b06d007812 */ /* 0x000fe200078ec0ff */
[----:B------:R-:W2:Y:S01]  /*5ab0*/  LDC R94, c[0x0][0x374] ;  /* 0x0000dd00ff5e7b82 */ /* 0x000ea20000000800 */
[----:B------:R-:W-:Y:S01]  /*5ac0*/  LOP3.LUT R7, R7, 0x400000, R4, 0xf8, !PT ;  /* 0x0040000007077812 */ /* 0x000fe200078ef804 */
[----:B------:R-:W-:Y:S01]  /*5ad0*/  IMAD.MOV.U32 R37, RZ, RZ, RZ ;  /* 0x000000ffff257224 */ /* 0x000fe200078e00ff */
[----:B------:R-:W-:Y:S01]  /*5ae0*/  LOP3.LUT R2, R5, 0x8, R2, 0xf8, !PT ;  /* 0x0000000805027812 */ /* 0x000fe200078ef802 */
[----:B------:R-:W-:Y:S01]  /*5af0*/  IMAD.MOV.U32 R106, RZ, RZ, RZ ;  /* 0x000000ffff6a7224 */ /* 0x000fe200078e00ff */
[----:B------:R-:W-:Y:S01]  /*5b00*/  LOP3.LUT R3, R0, 0x200, R3, 0xf8, !PT ;  /* 0x0000020000037812 */ /* 0x000fe200078ef803 */
[----:B------:R-:W-:Y:S01]  /*5b10*/  IMAD.MOV.U32 R93, RZ, RZ, RZ ;  /* 0x000000ffff5d7224 */ /* 0x000fe200078e00ff */
[----:B------:R-:W-:Y:S01]  /*5b20*/  LOP3.LUT P0, RZ, R109, 0x40, RZ, 0xc0, !PT ;  /* 0x000000406dff7812 */ /* 0x000fe2000780c0ff */
[----:B------:R-:W-:Y:S01]  /*5b30*/  IMAD.MOV.U32 R103, RZ, RZ, RZ ;  /* 0x000000ffff677224 */ /* 0x000fe200078e00ff */
[----:B------:R-:W3:Y:S01]  /*5b40*/  LDS R38, [UR40+0x200] ;  /* 0x00020028ff267984 */ /* 0x000ee20008000800 */
[----:B------:R-:W-:Y:S01]  /*5b50*/  LOP3.LUT R108, R3, R2, RZ, 0xfc, !PT ;  /* 0x00000002036c7212 */ /* 0x000fe200078efcff */
[----:B------:R-:W4:Y:S01]  /*5b60*/  LDCU.64 UR42, c[0x0][0x348] ;  /* 0x00006900ff2a77ac */ /* 0x000f220008000a00 */
[----:B------:R-:W-:-:S02]  /*5b70*/  P2R R0, PR, RZ, 0x1 ;  /* 0x00000001ff007803 */ /* 0x000fc40000000000 */
[----:B------:R-:W-:Y:S01]  /*5b80*/  LOP3.LUT R110, R110, 0x60, RZ, 0xc0, !PT ;  /* 0x000000606e6e7812 */ /* 0x000fe200078ec0ff */
[----:B------:R-:W-:Y:S01]  /*5b90*/  UIADD3 UR40, UPT, UPT, UR40, 0x300, URZ ;  /* 0x0000030028287890 */ /* 0x000fe2000fffe0ff */
[----:B------:R-:W-:Y:S01]  /*5ba0*/  UMOV UR37, URZ ;  /* 0x000000ff00257c82 */ /* 0x000fe20008000000 */
[----:B-1234-:R-:W-:-:S10]  /*5bb0*/  IMAD.IADD R38, R38, 0x1, R7 ;  /* 0x0000000126267824 */ /* 0x01efd400078e0207 */
.L_x_188:
[----:B-1----:R-:W1:Y:S01]  /*5bc0*/  S2R R16, SR_CgaCtaId ;  /* 0x0000000000107919 */ /* 0x002e620000008800 */
[----:B------:R-:W-:-:S04]  /*5bd0*/  MOV R3, 0x400 ;  /* 0x0000040000037802 */ /* 0x000fc80000000f00 */
[----:B-1----:R-:W-:Y:S02]  /*5be0*/  LEA R16, R16, R3, 0x18 ;  /* 0x0000000310107211 */ /* 0x002fe400078ec0ff */
[----:B------:R-:W-:-:S03]  /*5bf0*/  SHF.L.U32 R3, R104, 0x1f, RZ ;  /* 0x0000001f68037819 */ /* 0x000fc600000006ff */
[C-C-:B------:R-:W-:Y:S02]  /*5c00*/  IMAD R0, R93.reuse, 0x8, R16.reuse ;  /* 0x000000085d007824 */ /* 0x140fe400078e0210 */
[----:B------:R-:W-:Y:S02]  /*5c10*/  IMAD R8, R93, 0x10, R16 ;  /* 0x000000105d087824 */ /* 0x000fe400078e0210 */
[----:B------:R-:W1:Y:S02]  /*5c20*/  SYNCS.PHASECHK.TRANS64.TRYWAIT P0, [R0+URZ+0x150], R3 ;  /* 0x00015003000075a7 */ /* 0x000e6400080011ff */
[----:B-1----:R-:W-:Y:S05]  /*5c30*/  @!P0 BRA `(.L_x_112) ;  /* 0x0000004400448947 */ /* 0x002fea0003800000 */
.L_x_259:
        /* <DEDUP_REMOVED lines=11> */
[----:B--2---:R-:W-:-:S04]  /*5cf0*/  LOP3.LUT P3, RZ, R10, 0x1, RZ, 0xc0, !PT ;  /* 0x000000010aff7812 */ /* 0x004fc8000786c0ff */
[----:B------:R-:W-:-:S09]  /*5d00*/  P2R R113, PR, RZ, 0x8 ;  /* 0x00000008ff717803 */ /* 0x000fd20000000000 */
[----:B------:R-:W-:Y:S02]  /*5d10*/  @P3 MOV R101, R8 ;  /* 0x0000000800653202 */ /* 0x000fe40000000f00 */
[----:B------:R-:W-:Y:S01]  /*5d20*/  @P3 LOP3.LUT R100, R9, 0xffff, RZ, 0xc0, !PT ;  /* 0x0000ffff09643812 */ /* 0x000fe200078ec0ff */
[----:B-1----:R-:W-:Y:S06]  /*5d30*/  @!P0 BRA `(.L_x_113) ;  /* 0x0000000000b88947 */ /* 0x002fec0003800000 */
[----:B------:R-:W1:Y:S01]  /*5d40*/  LDC.64 R4, c[0x0][0xb18] ;  /* 0x0002c600ff047b82 */ /* 0x000e620000000a00 */
[----:B------:R-:W-:-:S07]  /*5d50*/  ISETP.NE.AND P0, PT, R34, 0x1, PT ;  /* 0x000000012200780c */ /* 0x000fce0003f05270 */
[----:B------:R-:W2:Y:S08]  /*5d60*/  LDC.64 R6, c[0x0][0xb10] ;  /* 0x0002c400ff067b82 */ /* 0x000eb00000000a00 */
[----:B------:R-:W3:Y:S08]  /*5d70*/  LDC R0, c[0x0][0xb20] ;  /* 0x0002c800ff007b82 */ /* 0x000ef00000000800 */
[----:B------:R-:W4:Y:S01]  /*5d80*/  LDC R12, c[0x0][0xb0c] ;  /* 0x0002c300ff0c7b82 */ /* 0x000f220000000800 */
[----:B-1----:R-:W-:Y:S01]  /*5d90*/  IMAD.HI.U32 R13, R94, R5, RZ ;  /* 0x000000055e0d7227 */ /* 0x002fe200078e00ff */
[----:B------:R-:W-:-:S03]  /*5da0*/  ISETP.NE.AND P1, PT, R4, 0x1, PT ;  /* 0x000000010400780c */ /* 0x000fc60003f25270 */
[----:B------:R-:W-:-:S03]  /*5db0*/  IMAD.HI.U32 R5, R100, R5, RZ ;  /* 0x0000000564057227 */ /* 0x000fc600078e00ff */
[----:B------:R-:W1:Y:S01]  /*5dc0*/  LDC.64 R2, c[0x0][0xb28] ;  /* 0x0002ca00ff027b82 */ /* 0x000e620000000a00 */
[----:B--2---:R-:W-:-:S04]  /*5dd0*/  IMAD.HI.U32 R14, R95, R6, RZ ;  /* 0x000000065f0e7227 */ /* 0x004fc800078e00ff */
[----:B------:R-:W-:Y:S01]  /*5de0*/  IMAD.HI.U32 R20, R101, R6, RZ ;  /* 0x0000000665147227 */ /* 0x000fe200078e00ff */
[----:B------:R-:W-:Y:S02]  /*5df0*/  SHF.R.U32.HI R14, RZ, R7, R14 ;  /* 0x00000007ff0e7219 */ /* 0x000fe4000001160e */
[-C--:B---3--:R-:W-:Y:S02]  /*5e00*/  SHF.R.U32.HI R13, RZ, R0.reuse, R13 ;  /* 0x00000000ff0d7219 */ /* 0x088fe4000001160d */
[----:B------:R-:W-:Y:S02]  /*5e10*/  SHF.R.U32.HI R5, RZ, R0, R5 ;  /* 0x00000000ff057219 */ /* 0x000fe40000011605 */
[----:B------:R-:W-:Y:S02]  /*5e20*/  SEL R13, R94, R13, !P1 ;  /* 0x0000000d5e0d7207 */ /* 0x000fe40004800000 */
[----:B------:R-:W-:Y:S02]  /*5e30*/  SHF.R.U32.HI R20, RZ, R7, R20 ;  /* 0x00000007ff147219 */ /* 0x000fe40000011614 */
[----:B----4-:R-:W-:-:S02]  /*5e40*/  ISETP.NE.AND P2, PT, R12, 0x1, PT ;  /* 0x000000010c00780c */ /* 0x010fc40003f45270 */
[----:B------:R-:W-:Y:S02]  /*5e50*/  SEL R5, R100, R5, !P1 ;  /* 0x0000000564057207 */ /* 0x000fe40004800000 */
[----:B------:R-:W-:Y:S02]  /*5e60*/  SEL R15, R95, R14, !P2 ;  /* 0x0000000e5f0f7207 */ /* 0x000fe40005000000 */
[----:B------:R-:W-:Y:S01]  /*5e70*/  SEL R7, R101, R20, !P2 ;  /* 0x0000001465077207 */ /* 0x000fe20005000000 */
[----:B-1----:R-:W-:-:S04]  /*5e80*/  IMAD.HI.U32 R14, R13, R2, RZ ;  /* 0x000000020d0e7227 */ /* 0x002fc800078e00ff */
        /* <DEDUP_REMOVED lines=25> */
.L_x_113:
[----:B------:R-:W1:Y:S02]  /*6020*/  LDCU UR4, c[0x0][0xb30] ;  /* 0x00016600ff0477ac */ /* 0x000e640008000800 */
[----:B-1----:R-:W-:-:S09]  /*6030*/  UISETP.NE.AND UP0, UPT, UR4, 0x1, UPT ;  /* 0x000000010400788c */ /* 0x002fd2000bf05270 */
[----:B------:R-:W-:Y:S05]  /*6040*/  BRA.U UP0, `(.L_x_114) ;  /* 0x0000000100407547 */ /* 0x000fea000b800000 */
[----:B------:R-:W1:Y:S08]  /*6050*/  LDC.64 R2, c[0x0][0xb18] ;  /* 0x0002c600ff027b82 */ /* 0x000e700000000a00 */
[----:B------:R-:W2:Y:S08]  /*6060*/  LDC.64 R4, c[0x0][0xb10] ;  /* 0x0002c400ff047b82 */ /* 0x000eb00000000a00 */
[----:B------:R-:W3:Y:S08]  /*6070*/  LDC R0, c[0x0][0xb20] ;  /* 0x0002c800ff007b82 */ /* 0x000ef00000000800 */
[----:B------:R-:W4:Y:S01]  /*6080*/  LDC R6, c[0x0][0xb0c] ;  /* 0x0002c300ff067b82 */ /* 0x000f220000000800 */
[----:B-1----:R-:W-:Y:S01]  /*6090*/  IMAD.HI.U32 R3, R100, R3, RZ ;  /* 0x0000000364037227 */ /* 0x002fe200078e00ff */
[----:B------:R-:W-:-:S03]  /*60a0*/  ISETP.NE.AND P0, PT, R2, 0x1, PT ;  /* 0x000000010200780c */ /* 0x000fc60003f05270 */
[----:B--2---:R-:W-:-:S05]  /*60b0*/  IMAD.HI.U32 R4, R101, R4, RZ ;  /* 0x0000000465047227 */ /* 0x004fca00078e00ff */
[----:B------:R-:W-:Y:S02]  /*60c0*/  SHF.R.U32.HI R4, RZ, R5, R4 ;  /* 0x00000005ff047219 */ /* 0x000fe40000011604 */
        /* <DEDUP_REMOVED lines=8> */
.L_x_114:
[----:B------:R-:W-:Y:S01]  /*6150*/  ULOP3.LUT UP0, URZ, UR40, 0x90, URZ, 0xc0, !UPT ;  /* 0x0000009028ff7892 */ /* 0x000fe2000f80c0ff */
[----:B------:R-:W-:Y:S02]  /*6160*/  IADD3 R93, PT, PT, R93, 0x1, RZ ;  /* 0x000000015d5d7810 */ /* 0x000fe40007ffe0ff */
[----:B------:R-:W-:-:S06]  /*6170*/  @P3 SHF.R.U32.HI R102, RZ, 0x10, R9 ;  /* 0x00000010ff663819 */ /* 0x000fcc0000011609 */
[----:B------:R-:W-:Y:S05]  /*6180*/  BRA.U !UP0, `(.L_x_115) ;  /* 0x00000001087c7547 */ /* 0x000fea000b800000 */
[----:B------:R-:W-:Y:S01]  /*6190*/  MOV R2, 0x0 ;  /* 0x0000000000027802 */ /* 0x000fe20000000f00 */
[----:B------:R-:W1:Y:S01]  /*61a0*/  LDCU.64 UR8, c[0x4][0x80] ;  /* 0x01001000ff0877ac */ /* 0x000e620008000a00 */
[----:B------:R-:W-:Y:S02]  /*61b0*/  HFMA2 R12, -RZ, RZ, 0, 5.9604644775390625e-08 ;  /* 0x00000001ff0c7431 */ /* 0x000fe400000001ff */
[----:B------:R-:W-:Y:S01]  /*61c0*/  IMAD.MOV.U32 R8, RZ, RZ, 0x70 ;  /* 0x00000070ff087424 */ /* 0x000fe200078e00ff */
[----:B------:R2:W3:Y:S01]  /*61d0*/  LDC.64 R14, c[0x4][R2] ;  /* 0x01000000020e7b82 */ /* 0x0004e20000000a00 */
[----:B------:R-:W4:Y:S01]  /*61e0*/  LDCU.64 UR6, c[0x4][0x88] ;  /* 0x01001100ff0677ac */ /* 0x000f220008000a00 */
[----:B------:R-:W-:Y:S01]  /*61f0*/  IMAD.MOV.U32 R13, RZ, RZ, RZ ;  /* 0x000000ffff0d7224 */ /* 0x000fe200078e00ff */
[----:B------:R-:W2:Y:S01]  /*6200*/  LDCU.64 UR4, c[0x4][0x8] ;  /* 0x01000100ff0477ac */ /* 0x000ea20008000a00 */
[----:B-1----:R-:W-:Y:S01]  /*6210*/  IMAD.U32 R4, RZ, RZ, UR8 ;  /* 0x00000008ff047e24 */ /* 0x002fe2000f8e00ff */
[----:B------:R-:W-:Y:S01]  /*6220*/  MOV R5, UR9 ;  /* 0x0000000900057c02 */ /* 0x000fe20008000f00 */
[----:B----4-:R-:W-:Y:S01]  /*6230*/  IMAD.U32 R6, RZ, RZ, UR6 ;  /* 0x00000006ff067e24 */ /* 0x010fe2000f8e00ff */
[----:B------:R-:W-:Y:S01]  /*6240*/  MOV R7, UR7 ;  /* 0x0000000700077c02 */ /* 0x000fe20008000f00 */
[----:B--2---:R-:W-:Y:S01]  /*6250*/  IMAD.U32 R10, RZ, RZ, UR4 ;  /* 0x00000004ff0a7e24 */ /* 0x004fe2000f8e00ff */
[----:B------:R-:W-:-:S02]  /*6260*/  MOV R11, UR5 ;  /* 0x00000005000b7c02 */ /* 0x000fc40008000f00 */
[----:B------:R-:W-:-:S07]  /*6270*/  LEPC R20, `(.L_x_116) ;  /* 0x000000001014794e */ /* 0x000fce0000000000 */
[----:B---3-5:R-:W-:Y:S05]  /*6280*/  CALL.ABS.NOINC R14 ;  /* 0x000000000e007343 */ /* 0x028fea0003c00000 */
.L_x_116:
[----:B------:R-:W1:Y:S01]  /*6290*/  LDC.64 R2, c[0x4][R2] ;  /* 0x0100000002027b82 */ /* 0x000e620000000a00 */
[----:B------:R-:W2:Y:S01]  /*62a0*/  LDCU.64 UR8, c[0x4][0x80] ;  /* 0x01001000ff0877ac */ /* 0x000ea20008000a00 */
[----:B------:R-:W-:Y:S02]  /*62b0*/  HFMA2 R12, -RZ, RZ, 0, 5.9604644775390625e-08 ;  /* 0x00000001ff0c7431 */ /* 0x000fe400000001ff */
[----:B------:R-:W-:Y:S01]  /*62c0*/  IMAD.MOV.U32 R8, RZ, RZ, 0x70 ;  /* 0x00000070ff087424 */ /* 0x000fe200078e00ff */
[----:B------:R-:W3:Y:S01]  /*62d0*/  LDCU.64 UR6, c[0x4][0x88] ;  /* 0x01001100ff0677ac */ /* 0x000ee20008000a00 */
[----:B------:R-:W-:Y:S01]  /*62e0*/  IMAD.MOV.U32 R13, RZ, RZ, RZ ;  /* 0x000000ffff0d7224 */ /* 0x000fe200078e00ff */
[----:B------:R-:W4:Y:S01]  /*62f0*/  LDCU.64 UR4, c[0x4][0x8] ;  /* 0x01000100ff0477ac */ /* 0x000f220008000a00 */
[----:B--2---:R-:W-:Y:S02]  /*6300*/  MOV R4, UR8 ;  /* 0x0000000800047c02 */ /* 0x004fe40008000f00 */
[----:B------:R-:W-:Y:S01]  /*6310*/  MOV R5, UR9 ;  /* 0x0000000900057c02 */ /* 0x000fe20008000f00 */
[----:B---3--:R-:W-:Y:S01]  /*6320*/  IMAD.U32 R6, RZ, RZ, UR6 ;  /* 0x00000006ff067e24 */ /* 0x008fe2000f8e00ff */
[----:B------:R-:W-:Y:S01]  /*6330*/  MOV R7, UR7 ;  /* 0x0000000700077c02 */ /* 0x000fe20008000f00 */
[----:B----4-:R-:W-:Y:S01]  /*6340*/  IMAD.U32 R10, RZ, RZ, UR4 ;  /* 0x00000004ff0a7e24 */ /* 0x010fe2000f8e00ff */
[----:B------:R-:W-:-:S02]  /*6350*/  MOV R11, UR5 ;  /* 0x00000005000b7c02 */ /* 0x000fc40008000f00 */
[----:B------:R-:W-:-:S07]  /*6360*/  LEPC R20, `(.L_x_115) ;  /* 0x000000001014794e */ /* 0x000fce0000000000 */
[----:B-1----:R-:W-:Y:S05]  /*6370*/  CALL.ABS.NOINC R2 ;  /* 0x0000000002007343 */ /* 0x002fea0003c00000 */
.L_x_115:
[----:B------:R-:W1:Y:S01]  /*6380*/  LDC.64 R2, c[0x0][0x890] ;  /* 0x00022400ff027b82 */ /* 0x000e620000000a00 */
[----:B------:R-:W-:Y:S02]  /*6390*/  LOP3.LUT R99, R107, 0x1, RZ, 0x3c, !PT ;  /* 0x000000016b637812 */ /* 0x000fe400078e3cff */
[----:B-1----:R-:W-:-:S04]  /*63a0*/  ISETP.NE.U32.AND P2, PT, R2, RZ, PT ;  /* 0x000000ff0200720c */ /* 0x002fc80003f45070 */
[----:B------:R-:W-:-:S13]  /*63b0*/  ISETP.NE.AND.EX P2, PT, R3, RZ, PT, P2 ;  /* 0x000000ff0300720c */ /* 0x000fda0003f45320 */
[----:B------:R-:W-:Y:S05]  /*63c0*/  @!P2 BRA `(.L_x_117) ;  /* 0x000000000034a947 */ /* 0x000fea0003800000 */
[----:B------:R-:W1:Y:S02]  /*63d0*/  LDCU.64 UR4, c[0x0][0x888] ;  /* 0x00011100ff0477ac */ /* 0x000e640008000a00 */
[----:B-1----:R-:W-:-:S04]  /*63e0*/  UISETP.NE.U32.AND UP0, UPT, UR4, URZ, UPT ;  /* 0x000000ff0400728c */ /* 0x002fc8000bf05070 */
[----:B------:R-:W-:-:S09]  /*63f0*/  UISETP.NE.AND.EX UP0, UPT, UR5, URZ, UPT, UP0 ;  /* 0x000000ff0500728c */ /* 0x000fd2000bf05300 */
[----:B------:R-:W-:Y:S05]  /*6400*/  BRA.U !UP0, `(.L_x_118) ;  /* 0x0000000108187547 */ /* 0x000fea000b800000 */
[----:B------:R-:W1:Y:S01]  /*6410*/  LDC.64 R4, c[0x0][0x888] ;  /* 0x00022200ff047b82 */ /* 0x000e620000000a00 */
[----:B------:R-:W-:-:S04]  /*6420*/  IMAD R0, R2, UR36, RZ ;  /* 0x0000002402007c24 */ /* 0x000fc8000f8e02ff */
[----:B-1----:R-:W-:-:S05]  /*6430*/  IMAD.WIDE R4, R0, 0x4, R4 ;  /* 0x0000000400047825 */ /* 0x002fca00078e0204 */
[----:B-----5:R1:W5:Y:S01]  /*6440*/  LDG.E R58, desc[UR38][R4.64] ;  /* 0x00000026043a7981 */ /* 0x020362000c1e1900 */
[----:B------:R-:W-:Y:S01]  /*6450*/  MOV R79, 0x1 ;  /* 0x00000001004f7802 */ /* 0x000fe20000000f00 */
[----:B------:R-:W-:Y:S06]  /*6460*/  BRA `(.L_x_117) ;  /* 0x00000000000c7947 */ /* 0x000fec0003800000 */
.L_x_118:
[----:B------:R-:W1:Y:S01]  /*6470*/  LDCU UR4, c[0x0][0x880] ;  /* 0x00011000ff0477ac */ /* 0x000e620008000800 */
[----:B------:R-:W-:Y:S01]  /*6480*/  HFMA2 R79, -RZ, RZ, 0, 5.9604644775390625e-08 ;  /* 0x00000001ff4f7431 */ /* 0x000fe200000001ff */
[----:B-1---5:R-:W-:Y:S02]  /*6490*/  MOV R58, UR4 ;  /* 0x00000004003a7c02 */ /* 0x022fe40008000f00 */
.L_x_117:
[----:B-1----:R-:W1:Y:S02]  /*64a0*/  LDC.64 R4, c[0x0][0x8b0] ;  /* 0x00022c00ff047b82 */ /* 0x002e640000000a00 */
        /* <DEDUP_REMOVED lines=11> */
[----:B------:R-:W-:Y:S05]  /*6560*/  BRA `(.L_x_119) ;  /* 0x0000000000087947 */ /* 0x000fea0003800000 */
.L_x_120:
[----:B------:R-:W1:Y:S02]  /*6570*/  LDCU UR4, c[0x0][0x8a0] ;  /* 0x00011400ff0477ac */ /* 0x000e640008000800 */
[----:B-1---5:R-:W-:Y:S02]  /*6580*/  MOV R39, UR4 ;  /* 0x0000000400277c02 */ /* 0x022fe40008000f00 */
.L_x_119:
[----:B------:R-:W-:Y:S01]  /*6590*/  UISETP.NE.AND UP0, UPT, UR41, URZ, UPT ;  /* 0x000000ff2900728c */ /* 0x000fe2000bf05270 */
[----:B------:R-:W-:-:S04]  /*65a0*/  PLOP3.LUT P0, PT, PT, PT, PT, 0x8, 0x80 ;  /* 0x000000000080781c */ /* 0x000fc80003f0e170 */
[----:B------:R-:W-:-:S04]  /*65b0*/  P2R R117, PR, RZ, 0x1 ;  /* 0x00000001ff757803 */ /* 0x000fc80000000000 */
[----:B------:R-:W-:Y:S05]  /*65c0*/  BRA.U !UP0, `(.L_x_121) ;  /* 0x00000001083c7547 */ /* 0x000fea000b800000 */
[----:B------:R-:W-:-:S04]  /*65d0*/  ISETP.NE.U32.AND P0, PT, R2, RZ, PT ;  /* 0x000000ff0200720c */ /* 0x000fc80003f05070 */
[----:B------:R-:W-:-:S13]  /*65e0*/  ISETP.NE.AND.EX P0, PT, R3, RZ, PT, P0 ;  /* 0x000000ff0300720c */ /* 0x000fda0003f05300 */
[----:B-----5:R-:W-:-:S04]  /*65f0*/  @!P0 FSETP.EQ.AND P1, PT, R58, RZ, PT ;  /* 0x000000ff3a00820b */ /* 0x020fc80003f22000 */
[----:B------:R-:W-:Y:S01]  /*6600*/  P2R R117, PR, RZ, 0x2 ;  /* 0x00000002ff757803 */ /* 0x000fe20000000000 */
[----:B------:R-:W-:Y:S08]  /*6610*/  @!P0 BRA `(.L_x_121) ;  /* 0x0000000000288947 */ /* 0x000ff00003800000 */
[----:B------:R-:W2:Y:S01]  /*6620*/  LDCU.64 UR4, c[0x0][0x888] ;  /* 0x00011100ff0477ac */ /* 0x000ea20008000a00 */
[----:B------:R-:W-:Y:S02]  /*6630*/  LOP3.LUT P1, RZ, R79, 0xff, RZ, 0xc0, !PT ;  /* 0x000000ff4fff7812 */ /* 0x000fe4000782c0ff */
[----:B------:R-:W-:-:S04]  /*6640*/  FSETP.NEU.AND P0, PT, R58, RZ, PT ;  /* 0x000000ff3a00720b */ /* 0x000fc80003f0d000 */
[----:B------:R-:W-:Y:S02]  /*6650*/  SEL R0, RZ, 0xffffffff, P0 ;  /* 0xffffffffff007807 */ /* 0x000fe40000000000 */
[----:B--2---:R-:W-:-:S04]  /*6660*/  ISETP.NE.U32.AND P3, PT, RZ, UR4, PT ;  /* 0x00000004ff007c0c */ /* 0x004fc8000bf65070 */
[----:B------:R-:W-:-:S04]  /*6670*/  ISETP.NE.AND.EX P3, PT, RZ, UR5, PT, P3 ;  /* 0x00000005ff007c0c */ /* 0x000fc8000bf65330 */
[----:B------:R-:W-:-:S04]  /*6680*/  @!P1 SEL R0, RZ, 0xffffffff, P3 ;  /* 0xffffffffff009807 */ /* 0x000fc80001800000 */
[----:B------:R-:W-:-:S04]  /*6690*/  LOP3.LUT R0, R0, 0x1, RZ, 0xc0, !PT ;  /* 0x0000000100007812 */ /* 0x000fc800078ec0ff */
[----:B------:R-:W-:-:S04]  /*66a0*/  ISETP.EQ.U32.AND P0, PT, R0, 0x1, PT ;  /* 0x000000010000780c */ /* 0x000fc80003f02070 */
[----:B------:R-:W-:-:S09]  /*66b0*/  P2R R117, PR, RZ, 0x1 ;  /* 0x00000001ff757803 */ /* 0x000fd20000000000 */
.L_x_121:
[----:B------:R-:W-:Y:S01]  /*66c0*/  ISETP.NE.AND P3, PT, R117, RZ, PT ;  /* 0x000000ff7500720c */ /* 0x000fe20003f65270 */
[----:B-1----:R-:W-:Y:S01]  /*66d0*/  IMAD R7, R37, 0x8, R16 ;  /* 0x0000000825077824 */ /* 0x002fe200078e0210 */
[----:B------:R-:W-:Y:S01]  /*66e0*/  SHF.L.U32 R4, R106, 0x1f, RZ ;  /* 0x0000001f6a047819 */ /* 0x000fe200000006ff */
[----:B------:R-:W1:Y:S01]  /*66f0*/  LDCU.64 UR4, c[0x0][0x888] ;  /* 0x00011100ff0477ac */ /* 0x000e620008000a00 */
[----:B------:R-:W-:Y:S01]  /*6700*/  IMAD.MOV.U32 R98, RZ, RZ, 0x1 ;  /* 0x00000001ff627424 */ /* 0x000fe200078e00ff */
[----:B------:R-:W-:Y:S01]  /*6710*/  CS2R R86, SRZ ;  /* 0x0000000000567805 */ /* 0x000fe2000001ff00 */
[----:B------:R-:W-:Y:S01]  /*6720*/  IMAD.SHL.U32 R92, R19, 0x40, RZ ;  /* 0x00000040135c7824 */ /* 0x000fe200078e00ff */
[----:B------:R-:W-:Y:S01]  /*6730*/  CS2R R84, SRZ ;  /* 0x0000000000547805 */ /* 0x000fe2000001ff00 */
[----:B------:R-:W-:Y:S01]  /*6740*/  IMAD.SHL.U32 R91, R18, 0x40, RZ ;  /* 0x00000040125b7824 */ /* 0x000fe200078e00ff */
[----:B------:R-:W-:Y:S01]  /*6750*/  CS2R R82, SRZ ;  /* 0x0000000000527805 */ /* 0x000fe2000001ff00 */
[----:B------:R-:W-:Y:S01]  /*6760*/  IMAD R35, R37, 0x20, R38 ;  /* 0x0000002025237824 */ /* 0x000fe200078e0226 */
[----:B------:R-:W-:Y:S01]  /*6770*/  CS2R R80, SRZ ;  /* 0x0000000000507805 */ /* 0x000fe2000001ff00 */
[----:B------:R-:W-:Y:S01]  /*6780*/  IMAD.MOV.U32 R36, RZ, RZ, RZ ;  /* 0x000000ffff247224 */ /* 0x000fe200078e00ff */
[----:B------:R-:W-:Y:S01]  /*6790*/  @!P3 SHF.L.U32 R2, R99, 0x1f, RZ ;  /* 0x0000001f6302b819 */ /* 0x000fe200000006ff */
[----:B------:R-:W-:-:S02]  /*67a0*/  @!P3 IMAD R5, R105, 0x8, R16 ;  /* 0x000000086905b824 */ /* 0x000fc400078e0210 */
[----:B------:R-:W-:Y:S02]  /*67b0*/  IMAD.U32 R96, RZ, RZ, UR37 ;  /* 0x00000025ff607e24 */ /* 0x000fe4000f8e00ff */
[----:B------:R-:W2:Y:S01]  /*67c0*/  @!P3 SYNCS.PHASECHK.TRANS64.TRYWAIT P1, [R5+URZ+0x110], R2 ;  /* 0x000110020500b5a7 */ /* 0x000ea200080211ff */
[----:B------:R-:W-:Y:S01]  /*67d0*/  IMAD.MOV.U32 R97, RZ, RZ, R105 ;  /* 0x000000ffff617224 */ /* 0x000fe200078e0069 */
[----:B-1----:R-:W-:-:S04]  /*67e0*/  ISETP.NE.U32.AND P0, PT, RZ, UR4, PT ;  /* 0x00000004ff007c0c */ /* 0x002fc8000bf05070 */
[----:B------:R-:W-:-:S04]  /*67f0*/  ISETP.NE.AND.EX P0, PT, RZ, UR5, PT, P0 ;  /* 0x00000005ff007c0c */ /* 0x000fc8000bf05300 */
[----:B------:R-:W-:Y:S02]  /*6800*/  SEL R3, RZ, 0xffffffff, P0 ;  /* 0xffffffffff037807 */ /* 0x000fe40000000000 */
[----:B-----5:R-:W-:Y:S01]  /*6810*/  FSETP.NEU.AND P0, PT, R58, RZ, PT ;  /* 0x000000ff3a00720b */ /* 0x020fe20003f0d000 */
[----:B------:R-:W1:Y:S03]  /*6820*/  SYNCS.PHASECHK.TRANS64.TRYWAIT P4, [R7+URZ+0x170], R4 ;  /* 0x00017004070075a7 */ /* 0x000e6600080811ff */
[----:B------:R-:W-:Y:S02]  /*6830*/  SEL R0, RZ, 0xffffffff, P0 ;  /* 0xffffffffff007807 */ /* 0x000fe40000000000 */
[----:B------:R-:W-:-:S04]  /*6840*/  LOP3.LUT P0, R90, R79, 0xff, RZ, 0xc0, !PT ;  /* 0x000000ff4f5a7812 */ /* 0x000fc8000780c0ff */
[----:B------:R-:W-:-:S04]  /*6850*/  @P2 SEL R0, R3, R0, !P0 ;  /* 0x0000000003002207 */ /* 0x000fc80004000000 */
[----:B------:R-:W-:-:S04]  /*6860*/  LOP3.LUT R0, R0, 0x1, RZ, 0xc0, !PT ;  /* 0x0000000100007812 */ /* 0x000fc800078ec0ff */
[----:B------:R-:W-:-:S04]  /*6870*/  ISETP.NE.U32.AND P0, PT, R0, 0x1, PT ;  /* 0x000000010000780c */ /* 0x000fc80003f05070 */
[----:B------:R-:W-:Y:S02]  /*6880*/  P2R R112, PR, RZ, 0x1 ;  /* 0x00000001ff707803 */ /* 0x000fe40000000000 */
[----:B------:R-:W-:Y:S02]  /*6890*/  PLOP3.LUT P0, PT, PT, PT, PT, 0x80, 0x8 ;  /* 0x000000000008781c */ /* 0x000fe40003f0f070 */
[----:B--2---:R-:W-:Y:S02]  /*68a0*/  @!P3 SEL R98, RZ, 0x1, !P1 ;  /* 0x00000001ff62b807 */ /* 0x004fe40004800000 */
[----:B------:R-:W-:-:S04]  /*68b0*/  PLOP3.LUT P1, PT, PT, PT, PT, 0x8, 0x80 ;  /* 0x000000000080781c */ /* 0x000fc80003f2e170 */
[----:B------:R-:W-:Y:S02]  /*68c0*/  P2R R115, PR, RZ, 0x2 ;  /* 0x00000002ff737803 */ /* 0x000fe40000000000 */
[----:B-1----:R-:W-:-:S07]  /*68d0*/  P2R R116, PR, RZ, 0x10 ;  /* 0x00000010ff747803 */ /* 0x002fce0000000000 */
.L_x_187:
[----:B------:R-:W-:Y:S01]  /*68e0*/  ISETP.NE.AND P1, PT, R117, RZ, PT ;  /* 0x000000ff7500720c */ /* 0x000fe20003f25270 */
[----:B------:R-:W-:Y:S05]  /*68f0*/  YIELD ;  /* 0x0000000000007946 */ /* 0x000fea0003800000 */
[----:B------:R-:W-:Y:S01]  /*6900*/  P2R R114, PR, RZ, 0x1 ;  /* 0x00000001ff727803 */ /* 0x000fe20000000000 */
[----:B------:R-:W-:Y:S06]  /*6910*/  BSSY B1, `(.L_x_122) ;  /* 0x0000022000017945 */ /* 0x000fec0003800000 */
[----:B-1----:R-:W-:Y:S05]  /*6920*/  @P1 BRA `(.L_x_123) ;  /* 0x0000000000801947 */ /* 0x002fea0003800000 */
[----:B------:R-:W-:Y:S01]  /*6930*/  ISETP.NE.AND P1, PT, R112, RZ, PT ;  /* 0x000000ff7000720c */ /* 0x000fe20003f25270 */
[----:B------:R-:W-:Y:S01]  /*6940*/  BSSY B0, `(.L_x_124) ;  /* 0x0000017000007945 */ /* 0x000fe20003800000 */
[----:B------:R-:W-:Y:S01]  /*6950*/  LOP3.LUT P2, RZ, R109, 0x40, RZ, 0xc0, !PT ;  /* 0x000000406dff7812 */ /* 0x000fe2000784c0ff */
[C---:B------:R-:W-:Y:S01]  /*6960*/  VIADD R2, R97.reuse, 0x1 ;  /* 0x0000000161027836 */ /* 0x040fe20000000000 */
[----:B------:R-:W-:Y:S09]  /*6970*/  PLOP3.LUT P0, PT, PT, PT, PT, 0x8, 0x80 ;  /* 0x000000000080781c */ /* 0x000ff20003f0e170 */
[----:B------:R-:W-:Y:S01]  /*6980*/  @P1 IMAD R4, R97, 0x800, R108 ;  /* 0x0000080061041824 */ /* 0x000fe200078e026c */
[----:B------:R-:W-:Y:S01]  /*6990*/  @P1 MOV R3, 0x400 ;  /* 0x0000040000031802 */ /* 0x000fe20000000f00 */
[----:B------:R-:W1:Y:S01]  /*69a0*/  @P1 S2R R0, SR_CgaCtaId ;  /* 0x0000000000001919 */ /* 0x000e620000008800 */
[----:B------:R-:W-:Y:S02]  /*69b0*/  @P1 PLOP3.LUT P0, PT, P2, PT, PT, 0x80, 0x8 ;  /* 0x000000000008181c */ /* 0x000fe4000170f070 */
[----:B-1----:R-:W-:Y:S05]  /*69c0*/  @P1 LEA R3, R0, R3, 0x18 ;  /* 0x0000000300031211 */ /* 0x002fea00078ec0ff */
[----:B------:R-:W-:Y:S04]  /*69d0*/  @P1 IMAD.U32 R4, R4, 0x2, R3 ;  /* 0x0000000204041824 */ /* 0x000fe800078e0003 */
[C---:B------:R-:W-:Y:S02]  /*69e0*/  @P1 VIADD R0, R4.reuse, 0x300 ;  /* 0x0000030004001836 */ /* 0x040fe40000000000 */
[----:B------:R-:W-:Y:S02]  /*69f0*/  @P1 VIADD R3, R4, 0x310 ;  /* 0x0000031004031836 */ /* 0x000fe40000000000 */
[----:B------:R-:W-:Y:S01]  /*6a00*/  @P0 VIADD R3, R0, 0xfffffff0 ;  /* 0xfffffff000030836 */ /* 0x000fe20000000000 */
[----:B------:R-:W-:Y:S11]  /*6a10*/  ISETP.NE.AND P0, PT, R98, RZ, PT ;  /* 0x000000ff6200720c */ /* 0x000ff60003f05270 */
[----:B------:R-:W-:Y:S02]  /*6a20*/  @!UPT UIADD3 URZ, UPT, UPT, URZ, URZ, URZ ;  /* 0x000000fffffff290 */ /* 0x000fe4000fffe0ff */
[----:B------:R-:W-:Y:S05]  /*6a30*/  @P0 BRA `(.L_x_125) ;  /* 0x00000000001c0947 */ /* 0x000fea0003800000 */
[----:B------:R-:W1:Y:S01]  /*6a40*/  S2UR UR4, SR_CgaCtaId ;  /* 0x00000000000479c3 */ /* 0x000e620000008800 */
[----:B------:R-:W-:Y:S01]  /*6a50*/  UMOV UR5, 0x400 ;  /* 0x0000040000057882 */ /* 0x000fe20000000000 */
[----:B------:R-:W-:Y:S01]  /*6a60*/  SHF.L.U32 R0, R99, 0x1f, RZ ;  /* 0x0000001f63007819 */ /* 0x000fe200000006ff */
[----:B-1----:R-:W-:Y:S06]  /*6a70*/  ULEA UR4, UR4, UR5, 0x18 ;  /* 0x0000000504047291 */ /* 0x002fec000f8ec0ff */
[----:B------:R-:W-:Y:S04]  /*6a80*/  LEA R5, R97, UR4, 0x3 ;  /* 0x0000000461057c11 */ /* 0x000fe8000f8e18ff */
[----:B------:R-:W1:Y:S02]  /*6a90*/  SYNCS.PHASECHK.TRANS64.TRYWAIT P0, [R5+URZ+0x110], R0 ;  /* 0x00011000050075a7 */ /* 0x000e6400080011ff */
[----:B-1----:R-:W-:Y:S05]  /*6aa0*/  @!P0 BRA `(.L_x_126) ;  /* 0x0000003400bc8947 */ /* 0x002fea0003800000 */
.L_x_125:
[----:B------:R-:W-:Y:S05]  /*6ab0*/  BSYNC B0 ;  /* 0x0000000000007941 */ /* 0x000fea0003800000 */
.L_x_124:
[----:B------:R-:W-:Y:S02]  /*6ac0*/  ISETP.NE.AND P1, PT, R112, RZ, PT ;  /* 0x000000ff7000720c */ /* 0x000fe40003f25270 */
[C---:B------:R-:W-:Y:S04]  /*6ad0*/  ISETP.NE.AND P0, PT, R2.reuse, 0x3, PT ;  /* 0x000000030200780c */ /* 0x040fe80003f05270 */
[----:B-1----:R-:W-:Y:S02]  /*6ae0*/  SEL R0, RZ, 0x1, P0 ;  /* 0x00000001ff007807 */ /* 0x002fe40000000000 */
[----:B------:R-:W-:Y:S02]  /*6af0*/  SEL R97, R2, RZ, P0 ;  /* 0x000000ff02617207 */ /* 0x000fe40000000000 */
[----:B------:R-:W-:Y:S03]  /*6b00*/  LOP3.LUT R99, R99, R0, RZ, 0x3c, !PT ;  /* 0x0000000063637212 */ /* 0x000fe600078e3cff */
[----:B------:R1:W2:Y:S04]  /*6b10*/  @P1 LDS.128 R80, [R4+0x300] ;  /* 0x0003000004501984 */ /* 0x0002a80000000c00 */
[----:B------:R1:W3:Y:S02]  /*6b20*/  @P1 LDS.128 R84, [R3] ;  /* 0x0000000003541984 */ /* 0x0002e40000000c00 */
.L_x_123:
[----:B------:R-:W-:Y:S05]  /*6b30*/  BSYNC B1 ;  /* 0x0000000000017941 */ /* 0x000fea0003800000 */
.L_x_122:
[----:B------:R-:W-:Y:S01]  /*6b40*/  ISETP.NE.AND P1, PT, R116, RZ, PT ;  /* 0x000000ff7400720c */ /* 0x000fe20003f25270 */
[----:B------:R-:W4:Y:S01]  /*6b50*/  S2UR UR4, SR_CgaCtaId ;  /* 0x00000000000479c3 */ /* 0x000f220000008800 */
[----:B------:R-:W-:Y:S01]  /*6b60*/  ISETP.NE.AND P0, PT, R115, RZ, PT ;  /* 0x000000ff7300720c */ /* 0x000fe20003f05270 */
[----:B------:R-:W-:Y:S01]  /*6b70*/  IMAD.IADD R32, R35, 0x1, R36 ;  /* 0x0000000123207824 */ /* 0x000fe200078e0224 */
[----:B------:R-:W-:Y:S01]  /*6b80*/  MOV R88, 0x400 ;  /* 0x0000040000587802 */ /* 0x000fe20000000f00 */
[----:B------:R-:W-:Y:S01]  /*6b90*/  BSSY B0, `(.L_x_127) ;  /* 0x000000a000007945 */ /* 0x000fe20003800000 */
[----:B------:R-:W-:Y:S02]  /*6ba0*/  PLOP3.LUT P0, PT, P0, P1, PT, 0xf8, 0x8f ;  /* 0x00000000008f781c */ /* 0x000fe40000703f70 */
[----:B------:R-:W-:Y:S01]  /*6bb0*/  SHF.R.U32.HI R0, RZ, 0x15, R32 ;  /* 0x00000015ff007819 */ /* 0x000fe20000011620 */
[----:B----4-:R-:W-:Y:S05]  /*6bc0*/  IMAD.U32 R89, RZ, RZ, UR4 ;  /* 0x00000004ff597e24 */ /* 0x010fea000f8e00ff */
[----:B------:R-:W-:Y:S05]  /*6bd0*/  LEA R88, R89, R88, 0x18 ;  /* 0x0000005859587211 */ /* 0x000fea00078ec0ff */
[----:B------:R-:W-:Y:S01]  /*6be0*/  IMAD R118, R37, 0x8, R88 ;  /* 0x0000000825767824 */ /* 0x000fe200078e0258 */
[----:B------:R-:W-:Y:S06]  /*6bf0*/  @P0 BRA `(.L_x_128) ;  /* 0x00000000000c0947 */ /* 0x000fec0003800000 */
[----:B-1----:R-:W-:Y:S04]  /*6c00*/  SHF.L.U32 R3, R106, 0x1f, RZ ;  /* 0x0000001f6a037819 */ /* 0x002fe800000006ff */
[----:B------:R-:W1:Y:S02]  /*6c10*/  SYNCS.PHASECHK.TRANS64.TRYWAIT P0, [R118+URZ+0x170], R3 ;  /* 0x00017003760075a7 */ /* 0x000e6400080011ff */
[----:B-1----:R-:W-:Y:S05]  /*6c20*/  @!P0 BRA `(.L_x_129) ;  /* 0x0000003400708947 */ /* 0x002fea0003800000 */
.L_x_128:
[----:B------:R-:W-:Y:S05]  /*6c30*/  BSYNC B0 ;  /* 0x0000000000007941 */ /* 0x000fea0003800000 */
.L_x_127:
[----:B------:R-:W-:Y:S11]  /*6c40*/  LOP3.LUT P0, RZ, R0, 0x3, R111, 0x48, !PT ;  /* 0x0000000300ff7812 */ /* 0x000ff6000780486f */
[----:B------:R-:W-:Y:S02]  /*6c50*/  @!UPT UIADD3 URZ, UPT, UPT, URZ, URZ, URZ ;  /* 0x000000fffffff290 */ /* 0x000fe4000fffe0ff */
[----:B------:R-:W-:Y:S05]  /*6c60*/  @!P0 BRA `(.L_x_130) ;  /* 0x0000000000408947 */ /* 0x000fea0003800000 */
[----:B------:R-:W4:Y:S01]  /*6c70*/  LDCU.64 UR8, c[0x4][0x70] ;  /* 0x01000e00ff0877ac */ /* 0x000f220008000a00 */
[----:B-1----:R-:W-:Y:S01]  /*6c80*/  MOV R3, 0x0 ;  /* 0x0000000000037802 */ /* 0x002fe20000000f00 */
[----:B------:R-:W-:Y:S02]  /*6c90*/  HFMA2 R12, -RZ, RZ, 0, 5.9604644775390625e-08 ;  /* 0x00000001ff0c7431 */ /* 0x000fe400000001ff */
[----:B------:R-:W-:Y:S02]  /*6ca0*/  IMAD.MOV.U32 R8, RZ, RZ, 0x192 ;  /* 0x00000192ff087424 */ /* 0x000fe400078e00ff */
[----:B------:R-:W-:Y:S01]  /*6cb0*/  IMAD.MOV.U32 R13, RZ, RZ, RZ ;  /* 0x000000ffff0d7224 */ /* 0x000fe200078e00ff */
[----:B------:R-:W1:Y:S01]  /*6cc0*/  LDCU.64 UR6, c[0x4][0x78] ;  /* 0x01000f00ff0677ac */ /* 0x000e620008000a00 */
[----:B------:R-:W2:Y:S01]  /*6cd0*/  LDC.64 R2, c[0x4][R3] ;  /* 0x0100000003027b82 */ /* 0x000ea20000000a00 */
[----:B------:R-:W5:Y:S01]  /*6ce0*/  LDCU.64 UR4, c[0x4][0x10] ;  /* 0x01000200ff0477ac */ /* 0x000f620008000a00 */
[----:B----4-:R-:W-:Y:S01]  /*6cf0*/  MOV R5, UR9 ;  /* 0x0000000900057c02 */ /* 0x010fe20008000f00 */
[----:B------:R-:W-:Y:S01]  /*6d00*/  IMAD.U32 R4, RZ, RZ, UR8 ;  /* 0x00000008ff047e24 */ /* 0x000fe2000f8e00ff */
[----:B-1----:R-:W-:Y:S01]  /*6d10*/  MOV R7, UR7 ;  /* 0x0000000700077c02 */ /* 0x002fe20008000f00 */
[----:B------:R-:W-:Y:S01]  /*6d20*/  IMAD.U32 R6, RZ, RZ, UR6 ;  /* 0x00000006ff067e24 */ /* 0x000fe2000f8e00ff */
[----:B-----5:R-:W-:Y:S01]  /*6d30*/  MOV R11, UR5 ;  /* 0x00000005000b7c02 */ /* 0x020fe20008000f00 */
[----:B------:R-:W-:Y:S02]  /*6d40*/  IMAD.U32 R10, RZ, RZ, UR4 ;  /* 0x00000004ff0a7e24 */ /* 0x000fe4000f8e00ff */
[----:B------:R-:W-:Y:S07]  /*6d50*/  LEPC R20, `(.L_x_130) ;  /* 0x000000001014794e */ /* 0x000fee0000000000 */
[----:B--23--:R-:W-:Y:S05]  /*6d60*/  CALL.ABS.NOINC R2 ;  /* 0x0000000002007343 */ /* 0x00cfea0003c00000 */
.L_x_130:
[----:B------:R-:W-:Y:S05]  /*6d70*/  WARPSYNC.ALL ;  /* 0x0000000000007948 */ /* 0x000fea0003800000 */
[----:B------:R-:W-:Y:S01]  /*6d80*/  R2UR UR4, R32 ;  /* 0x00000000200472ca */ /* 0x000fe200000e0000 */
[----:B------:R-:W-:Y:S01]  /*6d90*/  HFMA2 R40, -RZ, RZ, 3.7421875, 0 ;  /* 0x437c0000ff287431 */ /* 0x000fe200000001ff */
[C---:B--2---:R-:W-:Y:S01]  /*6da0*/  SHF.L.U32 R61, R80.reuse, 0x10, RZ ;  /* 0x00000010503d7819 */ /* 0x044fe200000006ff */
[----:B------:R-:W-:Y:S01]  /*6db0*/  BSSY.RECONVERGENT B1, `(.L_x_131) ;  /* 0x00000c9000017945 */ /* 0x000fe20003800200 */
[----:B------:R-:W-:Y:S02]  /*6dc0*/  LOP3.LUT R63, R80, 0xffff0000, RZ, 0xc0, !PT ;  /* 0xffff0000503f7812 */ /* 0x000fe400078ec0ff */
[C---:B------:R-:W-:Y:S02]  /*6dd0*/  SHF.L.U32 R60, R81.reuse, 0x10, RZ ;  /* 0x00000010513c7819 */ /* 0x040fe400000006ff */
[----:B------:R-:W-:Y:S02]  /*6de0*/  LOP3.LUT R62, R81, 0xffff0000, RZ, 0xc0, !PT ;  /* 0xffff0000513e7812 */ /* 0x000fe400078ec0ff */
[----:B------:R-:W-:Y:S02]  /*6df0*/  LOP3.LUT R64, R82, 0xffff0000, RZ, 0xc0, !PT ;  /* 0xffff000052407812 */ /* 0x000fe400078ec0ff */
[----:B------:R-:W-:Y:S01]  /*6e00*/  ISETP.NE.AND P6, PT, R115, RZ, PT ;  /* 0x000000ff7300720c */ /* 0x000fe20003fc5270 */
[----:B-1----:R-:W1:Y:S11]  /*6e10*/  LDTM.x16 R4, tmem[UR4] ;  /* 0x00000004000479ee */ /* 0x002e760008240000 */
[----:B------:R-:W-:Y:S01]  /*6e20*/  @!UPT UIADD3 URZ, UPT, UPT, URZ, URZ, URZ ;  /* 0x000000fffffff290 */ /* 0x000fe2000fffe0ff */
[----:B------:R-:W-:Y:S01]  /*6e30*/  @P6 NOP ;  /* 0x0000000000006918 */ /* 0x000fe20000000000 */
[----:B------:R-:W-:Y:S02]  /*6e40*/  @P6 IADD3 R118, PT, PT, R118, 0x190, RZ ;  /* 0x0000019076766810 */ /* 0x000fe40007ffe0ff */
[----:B------:R-:W-:Y:S02]  /*6e50*/  @P6 IADD3 R119, PT, PT, R37, 0x1, RZ ;  /* 0x0000000125776810 */ /* 0x000fe40007ffe0ff */
[----:B------:R-:W-:Y:S02]  /*6e60*/  @P6 LOP3.LUT R118, R118, 0xfefffff8, RZ, 0xc0, !PT ;  /* 0xfefffff876766812 */ /* 0x000fe400078ec0ff */
[C---:B------:R-:W-:Y:S02]  /*6e70*/  @P6 ISETP.NE.AND P0, PT, R119.reuse, 0x4, PT ;  /* 0x000000047700680c */ /* 0x040fe40003f05270 */
[----:B-1----:R1:W-:Y:S02]  /*6e80*/  @P6 SYNCS.ARRIVE.TRANS64.RED.A1T0 RZ, [R118+URZ], RZ ;  /* 0x000000ff76ff69a7 */ /* 0x0023e400081004ff */
[----:B------:R-:W-:Y:S01]  /*6e90*/  @P6 SEL R37, R119, RZ, P0 ;  /* 0x000000ff77256207 */ /* 0x000fe20000000000 */
[C---:B------:R-:W-:Y:S01]  /*6ea0*/  FMUL R0, R39.reuse, R4 ;  /* 0x0000000427007220 */ /* 0x040fe20000400000 */
[C---:B------:R-:W-:Y:S01]  /*6eb0*/  FMUL R2, R39.reuse, R5 ;  /* 0x0000000527027220 */ /* 0x040fe20000400000 */
[C---:B------:R-:W-:Y:S01]  /*6ec0*/  FMUL R3, R39.reuse, R6 ;  /* 0x0000000627037220 */ /* 0x040fe20000400000 */
[C---:B------:R-:W-:Y:S01]  /*6ed0*/  FMUL R7, R39.reuse, R7 ;  /* 0x0000000727077220 */ /* 0x040fe20000400000 */
[----:B------:R-:W-:Y:S01]  /*6ee0*/  FFMA R0, R58, R61, R0 ;  /* 0x0000003d3a007223 */ /* 0x000fe20000000000 */
[----:B------:R-:W-:Y:S01]  /*6ef0*/  SHF.L.U32 R61, R82, 0x10, RZ ;  /* 0x00000010523d7819 */ /* 0x000fe200000006ff */
[C---:B------:R-:W-:Y:S01]  /*6f00*/  FMUL R4, R39.reuse, R8 ;  /* 0x0000000827047220 */ /* 0x040fe20000400000 */
[C---:B------:R-:W-:Y:S01]  /*6f10*/  FFMA R2, R58.reuse, R63, R2 ;  /* 0x0000003f3a027223 */ /* 0x040fe20000000002 */
[----:B------:R-:W-:Y:S01]  /*6f20*/  FMUL R5, R39, R9 ;  /* 0x0000000927057220 */ /* 0x000fe20000400000 */
[C---:B------:R-:W-:Y:S01]  /*6f30*/  FFMA R3, R58.reuse, R60, R3 ;  /* 0x0000003c3a037223 */ /* 0x040fe20000000003 */
[----:B------:R-:W-:Y:S01]  /*6f40*/  SHF.L.U32 R63, R83, 0x10, RZ ;  /* 0x00000010533f7819 */ /* 0x000fe200000006ff */
[----:B------:R-:W-:Y:S01]  /*6f50*/  FMUL R6, R39, R10 ;  /* 0x0000000a27067220 */ /* 0x000fe20000400000 */
[----:B------:R-:W-:Y:S01]  /*6f60*/  LOP3.LUT R60, R83, 0xffff0000, RZ, 0xc0, !PT ;  /* 0xffff0000533c7812 */ /* 0x000fe200078ec0ff */
[C---:B------:R-:W-:Y:S01]  /*6f70*/  FMUL R11, R39.reuse, R11 ;  /* 0x0000000b270b7220 */ /* 0x040fe20000400000 */
[C---:B------:R-:W-:Y:S01]  /*6f80*/  FFMA R7, R58.reuse, R62, R7 ;  /* 0x0000003e3a077223 */ /* 0x040fe20000000007 */
[C---:B------:R-:W-:Y:S01]  /*6f90*/  FFMA R4, R58.reuse, R61, R4 ;  /* 0x0000003d3a047223 */ /* 0x040fe20000000004 */
[----:B------:R-:W-:Y:S01]  /*6fa0*/  FFMA R5, R58, R64, R5 ;  /* 0x000000403a057223 */ /* 0x000fe20000000005 */
[----:B---3--:R-:W-:Y:S01]  /*6fb0*/  SHF.L.U32 R61, R84, 0x10, RZ ;  /* 0x00000010543d7819 */ /* 0x008fe200000006ff */
[C---:B------:R-:W-:Y:S01]  /*6fc0*/  FMUL R8, R39.reuse, R12 ;  /* 0x0000000c27087220 */ /* 0x040fe20000400000 */
[----:B------:R-:W-:Y:S01]  /*6fd0*/  FFMA R6, R58, R63, R6 ;  /* 0x0000003f3a067223 */ /* 0x000fe20000000006 */
[----:B------:R-:W-:Y:S01]  /*6fe0*/  LOP3.LUT R62, R84, 0xffff0000, RZ, 0xc0, !PT ;  /* 0xffff0000543e7812 */ /* 0x000fe200078ec0ff */
[----:B------:R-:W-:Y:S01]  /*6ff0*/  FMUL R9, R39, R13 ;  /* 0x0000000d27097220 */ /* 0x000fe20000400000 */
[----:B------:R-:W-:Y:S01]  /*7000*/  SHF.L.U32 R63, R85, 0x10, RZ ;  /* 0x00000010553f7819 */ /* 0x000fe200000006ff */
[C---:B------:R-:W-:Y:S01]  /*7010*/  FFMA R11, R58.reuse, R60, R11 ;  /* 0x0000003c3a0b7223 */ /* 0x040fe2000000000b */
[----:B------:R-:W-:Y:S01]  /*7020*/  FMUL R10, R39, R14 ;  /* 0x0000000e270a7220 */ /* 0x000fe20000400000 */
[----:B------:R-:W-:Y:S01]  /*7030*/  LOP3.LUT R60, R85, 0xffff0000, RZ, 0xc0, !PT ;  /* 0xffff0000553c7812 */ /* 0x000fe200078ec0ff */
[C---:B------:R-:W-:Y:S01]  /*7040*/  FMUL R15, R39.reuse, R15 ;  /* 0x0000000f270f7220 */ /* 0x040fe20000400000 */
[C---:B------:R-:W-:Y:S01]  /*7050*/  FFMA R8, R58.reuse, R61, R8 ;  /* 0x0000003d3a087223 */ /* 0x040fe20000000008 */
[----:B------:R-:W-:Y:S01]  /*7060*/  FFMA R9, R58, R62, R9 ;  /* 0x0000003e3a097223 */ /* 0x000fe20000000009 */
[----:B------:R-:W-:Y:S01]  /*7070*/  SHF.L.U32 R61, R86, 0x10, RZ ;  /* 0x00000010563d7819 */ /* 0x000fe200000006ff */
[C---:B------:R-:W-:Y:S01]  /*7080*/  FMUL R12, R39.reuse, R16 ;  /* 0x00000010270c7220 */ /* 0x040fe20000400000 */
[C---:B------:R-:W-:Y:S01]  /*7090*/  FFMA R10, R58.reuse, R63, R10 ;  /* 0x0000003f3a0a7223 */ /* 0x040fe2000000000a */
[----:B------:R-:W-:Y:S01]  /*70a0*/  FFMA R15, R58, R60, R15 ;  /* 0x0000003c3a0f7223 */ /* 0x000fe2000000000f */
[----:B------:R-:W-:Y:S01]  /*70b0*/  LOP3.LUT R60, R86, 0xffff0000, RZ, 0xc0, !PT ;  /* 0xffff0000563c7812 */ /* 0x000fe200078ec0ff */
[----:B------:R-:W-:Y:S01]  /*70c0*/  FMUL R13, R39, R17 ;  /* 0x00000011270d7220 */ /* 0x000fe20000400000 */
[----:B------:R-:W-:Y:S01]  /*70d0*/  SHF.L.U32 R63, R87, 0x10, RZ ;  /* 0x00000010573f7819 */ /* 0x000fe200000006ff */
[----:B------:R-:W-:Y:S01]  /*70e0*/  FMUL R14, R39, R18 ;  /* 0x00000012270e7220 */ /* 0x000fe20000400000 */
[----:B------:R-:W-:Y:S01]  /*70f0*/  LOP3.LUT R62, R87, 0xffff0000, RZ, 0xc0, !PT ;  /* 0xffff0000573e7812 */ /* 0x000fe200078ec0ff */
[C---:B------:R-:W-:Y:S01]  /*7100*/  FFMA R12, R58.reuse, R61, R12 ;  /* 0x0000003d3a0c7223 */ /* 0x040fe2000000000c */
[----:B------:R-:W-:Y:S01]  /*7110*/  FMUL R19, R39, R19 ;  /* 0x0000001327137220 */ /* 0x000fe20000400000 */
[----:B------:R-:W-:Y:S01]  /*7120*/  MOV R61, 0x3bbb989d ;  /* 0x3bbb989d003d7802 */ /* 0x000fe20000000f00 */
[C---:B------:R-:W-:Y:S01]  /*7130*/  FFMA R13, R58.reuse, R60, R13 ;  /* 0x0000003c3a0d7223 */ /* 0x040fe2000000000d */
[C---:B------:R-:W-:Y:S01]  /*7140*/  FFMA R14, R58.reuse, R63, R14 ;  /* 0x0000003f3a0e7223 */ /* 0x040fe2000000000e */
[----:B------:R-:W-:Y:S01]  /*7150*/  FFMA R19, R58, R62, R19 ;  /* 0x0000003e3a137223 */ /* 0x000fe20000000013 */
[----:B------:R-:W-:Y:S01]  /*7160*/  @P6 SEL R119, RZ, 0x1, P0 ;  /* 0x00000001ff776807 */ /* 0x000fe20000000000 */
[----:B------:R-:W-:Y:S03]  /*7170*/  FFMA.SAT R41, R0, -R61, 0.5 ;  /* 0x3f00000000297423 */ /* 0x000fe6000000283d */
[----:B------:R-:W-:Y:S01]  /*7180*/  @P6 LOP3.LUT R106, R106, R119, RZ, 0x3c, !PT ;  /* 0x000000776a6a6212 */ /* 0x000fe200078e3cff */
[-C--:B------:R-:W-:Y:S04]  /*7190*/  FFMA.RM R32, R41, R40.reuse, 12582913 ;  /* 0x4b40000129207423 */ /* 0x080fe80000004028 */
[----:B------:R-:W-:Y:S04]  /*71a0*/  FADD R17, R32, -12583039 ;  /* 0xcb40007f20117421 */ /* 0x000fe80000000000 */
[C---:B------:R-:W-:Y:S04]  /*71b0*/  FFMA R17, R0.reuse, -1.4426950216293334961, -R17 ;  /* 0xbfb8aa3b00117823 */ /* 0x040fe80000000811 */
[----:B------:R-:W-:Y:S01]  /*71c0*/  FFMA R17, R0, -1.925963033500011079e-08, R17 ;  /* 0xb2a5706000117823 */ /* 0x000fe20000000011 */
[CC--:B------:R-:W-:Y:S03]  /*71d0*/  FFMA.SAT R41, R2.reuse, -R61.reuse, 0.5 ;  /* 0x3f00000002297423 */ /* 0x0c0fe6000000283d */
[----:B------:R-:W2:Y:S01]  /*71e0*/  MUFU.EX2 R60, R17 ;  /* 0x00000011003c7308 */ /* 0x000ea20000000800 */
[-C--:B------:R-:W-:Y:S04]  /*71f0*/  FFMA.RM R41, R41, R40.reuse, 12582913 ;  /* 0x4b40000129297423 */ /* 0x080fe80000004028 */
[C---:B------:R-:W-:Y:S01]  /*7200*/  FADD R21, R41.reuse, -12583039 ;  /* 0xcb40007f29157421 */ /* 0x040fe20000000000 */
[----:B------:R-:W-:Y:S03]  /*7210*/  SHF.L.U32 R63, R41, 0x17, RZ ;  /* 0x00000017293f7819 */ /* 0x000fe600000006ff */
[C---:B------:R-:W-:Y:S04]  /*7220*/  FFMA R21, R2.reuse, -1.4426950216293334961, -R21 ;  /* 0xbfb8aa3b02157823 */ /* 0x040fe80000000815 */
[----:B------:R-:W-:Y:S01]  /*7230*/  FFMA R21, R2, -1.925963033500011079e-08, R21 ;  /* 0xb2a5706002157823 */ /* 0x000fe20000000015 */
[-C--:B------:R-:W-:Y:S03]  /*7240*/  FFMA.SAT R43, R3, -R61.reuse, 0.5 ;  /* 0x3f000000032b7423 */ /* 0x080fe6000000283d */
[----:B------:R-:W3:Y:S01]  /*7250*/  MUFU.EX2 R62, R21 ;  /* 0x00000015003e7308 */ /* 0x000ee20000000800 */
[-C--:B------:R-:W-:Y:S04]  /*7260*/  FFMA.RM R42, R43, R40.reuse, 12582913 ;  /* 0x4b4000012b2a7423 */ /* 0x080fe80000004028 */
[C---:B------:R-:W-:Y:S01]  /*7270*/  FADD R16, R42.reuse, -12583039 ;  /* 0xcb40007f2a107421 */ /* 0x040fe20000000000 */
[----:B------:R-:W-:Y:S03]  /*7280*/  SHF.L.U32 R65, R42, 0x17, RZ ;  /* 0x000000172a417819 */ /* 0x000fe600000006ff */
[C---:B------:R-:W-:Y:S04]  /*7290*/  FFMA R16, R3.reuse, -1.4426950216293334961, -R16 ;  /* 0xbfb8aa3b03107823 */ /* 0x040fe80000000810 */
[----:B------:R-:W-:Y:S01]  /*72a0*/  FFMA R16, R3, -1.925963033500011079e-08, R16 ;  /* 0xb2a5706003107823 */ /* 0x000fe20000000010 */
[-C--:B------:R-:W-:Y:S03]  /*72b0*/  FFMA.SAT R43, R7, -R61.reuse, 0.5 ;  /* 0x3f000000072b7423 */ /* 0x080fe6000000283d */
[----:B------:R-:W4:Y:S01]  /*72c0*/  MUFU.EX2 R64, R16 ;  /* 0x0000001000407308 */ /* 0x000f220000000800 */
[-C--:B------:R-:W-:Y:S04]  /*72d0*/  FFMA.RM R43, R43, R40.reuse, 12582913 ;  /* 0x4b4000012b2b7423 */ /* 0x080fe80000004028 */
[----:B------:R-:W-:Y:S04]  /*72e0*/  FADD R18, R43, -12583039 ;  /* 0xcb40007f2b127421 */ /* 0x000fe80000000000 */
[C---:B------:R-:W-:Y:S04]  /*72f0*/  FFMA R18, R7.reuse, -1.4426950216293334961, -R18 ;  /* 0xbfb8aa3b07127823 */ /* 0x040fe80000000812 */
[----:B------:R-:W-:Y:S01]  /*7300*/  FFMA R18, R7, -1.925963033500011079e-08, R18 ;  /* 0xb2a5706007127823 */ /* 0x000fe20000000012 */
[-C--:B------:R-:W-:Y:S03]  /*7310*/  FFMA.SAT R45, R4, -R61.reuse, 0.5 ;  /* 0x3f000000042d7423 */ /* 0x080fe6000000283d */
[----:B------:R-:W5:Y:S01]  /*7320*/  MUFU.EX2 R66, R18 ;  /* 0x0000001200427308 */ /* 0x000f620000000800 */
        /* <DEDUP_REMOVED lines=64> */
[----:B------:R-:W-:Y:S01]  /*7730*/  FFMA.SAT R55, R19, -R61, 0.5 ;  /* 0x3f00000013377423 */ /* 0x000fe2000000283d */
[----:B------:R-:W-:Y:S03]  /*7740*/  SHF.L.U32 R61, R32, 0x17, RZ ;  /* 0x00000017203d7819 */ /* 0x000fe600000006ff */
[----:B------:R-:W-:Y:S04]  /*7750*/  FFMA.RM R40, R55, R40, 12582913 ;  /* 0x4b40000137287423 */ /* 0x000fe80000004028 */
[----:B------:R-:W-:Y:S04]  /*7760*/  FADD R30, R40, -12583039 ;  /* 0xcb40007f281e7421 */ /* 0x000fe80000000000 */
[C---:B------:R-:W-:Y:S04]  /*7770*/  FFMA R30, R19.reuse, -1.4426950216293334961, -R30 ;  /* 0xbfb8aa3b131e7823 */ /* 0x040fe8000000081e */
[----:B------:R-:W-:Y:S01]  /*7780*/  FFMA R30, R19, -1.925963033500011079e-08, R30 ;  /* 0xb2a57060131e7823 */ /* 0x000fe2000000001e */
[----:B--2---:R-:W-:Y:S01]  /*7790*/  FFMA R57, R60, R61, 1 ;  /* 0x3f8000003c397423 */ /* 0x004fe2000000003d */
[----:B------:R-:W-:Y:S01]  /*77a0*/  SHF.L.U32 R61, R43, 0x17, RZ ;  /* 0x000000172b3d7819 */ /* 0x000fe200000006ff */
[----:B---3--:R-:W-:Y:S01]  /*77b0*/  FFMA R56, R62, R63, 1 ;  /* 0x3f8000003e387423 */ /* 0x008fe2000000003f */
[----:B------:R-:W-:Y:S01]  /*77c0*/  SHF.L.U32 R60, R44, 0x17, RZ ;  /* 0x000000172c3c7819 */ /* 0x000fe200000006ff */
[----:B----4-:R-:W-:Y:S01]  /*77d0*/  FFMA R55, R64, R65, 1 ;  /* 0x3f80000040377423 */ /* 0x010fe20000000041 */
[----:B-1----:R-:W-:Y:S01]  /*77e0*/  IADD3 R118, PT, PT, R57, 0x1800000, RZ ;  /* 0x0180000039767810 */ /* 0x002fe20007ffe0ff */
[----:B-----5:R-:W-:Y:S01]  /*77f0*/  FFMA R59, R66, R61, 1 ;  /* 0x3f800000423b7423 */ /* 0x020fe2000000003d */
[----:B------:R-:W-:Y:S01]  /*7800*/  SHF.L.U32 R63, R45, 0x17, RZ ;  /* 0x000000172d3f7819 */ /* 0x000fe200000006ff */
[----:B------:R-:W1:Y:S01]  /*7810*/  MUFU.EX2 R64, R33 ;  /* 0x0000002100407308 */ /* 0x000e620000000800 */
[----:B------:R-:W-:Y:S02]  /*7820*/  LOP3.LUT R118, R118, 0x7f800000, RZ, 0xc0, !PT ;  /* 0x7f80000076767812 */ /* 0x000fe400078ec0ff */
[----:B------:R-:W-:Y:S01]  /*7830*/  SHF.L.U32 R62, R46, 0x17, RZ ;  /* 0x000000172e3e7819 */ /* 0x000fe200000006ff */
[----:B------:R-:W-:Y:S01]  /*7840*/  FFMA R46, R67, R60, 1 ;  /* 0x3f800000432e7423 */ /* 0x000fe2000000003c */
[----:B------:R-:W-:Y:S01]  /*7850*/  SHF.L.U32 R61, R47, 0x17, RZ ;  /* 0x000000172f3d7819 */ /* 0x000fe200000006ff */
[----:B------:R-:W-:Y:S01]  /*7860*/  FFMA R45, R68, R63, 1 ;  /* 0x3f800000442d7423 */ /* 0x000fe2000000003f */
[----:B------:R-:W-:Y:S03]  /*7870*/  ISETP.GT.U32.AND P0, PT, R118, 0x1ffffff, PT ;  /* 0x01ffffff7600780c */ /* 0x000fe60003f04070 */
[----:B------:R-:W2:Y:S01]  /*7880*/  MUFU.EX2 R66, R30 ;  /* 0x0000001e00427308 */ /* 0x000ea20000000800 */
[----:B------:R-:W-:Y:S01]  /*7890*/  SHF.L.U32 R60, R48, 0x17, RZ ;  /* 0x00000017303c7819 */ /* 0x000fe200000006ff */
[----:B------:R-:W-:Y:S01]  /*78a0*/  FFMA R42, R69, R62, 1 ;  /* 0x3f800000452a7423 */ /* 0x000fe2000000003e */
[----:B------:R-:W-:Y:S02]  /*78b0*/  SHF.L.U32 R63, R49, 0x17, RZ ;  /* 0x00000017313f7819 */ /* 0x000fe400000006ff */
[----:B------:R-:W-:Y:S02]  /*78c0*/  SHF.L.U32 R62, R50, 0x17, RZ ;  /* 0x00000017323e7819 */ /* 0x000fe400000006ff */
[----:B------:R-:W-:Y:S01]  /*78d0*/  SHF.L.U32 R65, R51, 0x17, RZ ;  /* 0x0000001733417819 */ /* 0x000fe200000006ff */
[----:B------:R-:W-:Y:S01]  /*78e0*/  FFMA R51, R70, R61, 1 ;  /* 0x3f80000046337423 */ /* 0x000fe2000000003d */
[----:B------:R-:W-:Y:S01]  /*78f0*/  FFMA R50, R71, R60, 1 ;  /* 0x3f80000047327423 */ /* 0x000fe2000000003c */
[----:B------:R-:W-:Y:S01]  /*7900*/  SHF.L.U32 R60, R52, 0x17, RZ ;  /* 0x00000017343c7819 */ /* 0x000fe200000006ff */
[----:B------:R-:W-:Y:S01]  /*7910*/  FFMA R49, R72, R63, 1 ;  /* 0x3f80000048317423 */ /* 0x000fe2000000003f */
[----:B------:R-:W-:Y:S01]  /*7920*/  FFMA R44, R73, R62, 1 ;  /* 0x3f800000492c7423 */ /* 0x000fe2000000003e */
[----:B------:R-:W-:Y:S01]  /*7930*/  SHF.L.U32 R61, R53, 0x17, RZ ;  /* 0x00000017353d7819 */ /* 0x000fe200000006ff */
[----:B------:R-:W-:Y:S01]  /*7940*/  FFMA R43, R74, R65, 1 ;  /* 0x3f8000004a2b7423 */ /* 0x000fe20000000041 */
[----:B------:R-:W-:Y:S01]  /*7950*/  SHF.L.U32 R63, R54, 0x17, RZ ;  /* 0x00000017363f7819 */ /* 0x000fe200000006ff */
[----:B------:R-:W-:Y:S01]  /*7960*/  FFMA R48, R75, R60, 1 ;  /* 0x3f8000004b307423 */ /* 0x000fe2000000003c */
[----:B------:R-:W-:Y:S01]  /*7970*/  SHF.L.U32 R65, R40, 0x17, RZ ;  /* 0x0000001728417819 */ /* 0x000fe200000006ff */
[----:B------:R-:W-:Y:S02]  /*7980*/  FFMA R47, R76, R61, 1 ;  /* 0x3f8000004c2f7423 */ /* 0x000fe4000000003d */
[----:B-1----:R-:W-:Y:S02]  /*7990*/  FFMA R40, R64, R63, 1 ;  /* 0x3f80000040287423 */ /* 0x002fe4000000003f */
[----:B--2---:R-:W-:Y:S01]  /*79a0*/  FFMA R41, R66, R65, 1 ;  /* 0x3f80000042297423 */ /* 0x004fe20000000041 */
[----:B------:R-:W-:Y:S06]  /*79b0*/  @P0 BRA `(.L_x_132) ;  /* 0x0000000000100947 */ /* 0x000fec0003800000 */
[----:B------:R-:W-:Y:S02]  /*79c0*/  MOV R52, 0x79e0 ;  /* 0x000079e000347802 */ /* 0x000fe40000000f00 */
[----:B------:R-:W-:Y:S05]  /*79d0*/  CALL.REL.NOINC `($__internal_3_$__cuda_sm20_rcp_rn_f32_slowpath) ;  /* 0x00000028003c7944 */ /* 0x000fea0003c00000 */
[----:B------:R-:W-:Y:S01]  /*79e0*/  MOV R16, R32 ;  /* 0x0000002000107202 */ /* 0x000fe20000000f00 */
[----:B------:R-:W-:Y:S05]  /*79f0*/  BRA `(.L_x_133) ;  /* 0x0000000000107947 */ /* 0x000fea0003800000 */
.L_x_132:
[----:B------:R-:W1:Y:S02]  /*7a00*/  MUFU.RCP R16, R57 ;  /* 0x0000003900107308 */ /* 0x000e640000001000 */
[----:B-1----:R-:W-:Y:S04]  /*7a10*/  FFMA R17, R57, R16, -1 ;  /* 0xbf80000039117423 */ /* 0x002fe80000000010 */
[----:B------:R-:W-:Y:S04]  /*7a20*/  FADD.FTZ R21, -R17, -RZ ;  /* 0x800000ff11157221 */ /* 0x000fe80000010100 */
[----:B------:R-:W-:Y:S07]  /*7a30*/  FFMA R16, R16, R21, R16 ;  /* 0x0000001510107223 */ /* 0x000fee0000000010 */
.L_x_133:
[----:B------:R-:W-:Y:S05]  /*7a40*/  BSYNC.RECONVERGENT B1 ;  /* 0x0000000000017941 */ /* 0x000fea0003800200 */
.L_x_131:
[----:B------:R-:W-:Y:S01]  /*7a50*/  VIADD R17, R56, 0x1800000 ;  /* 0x0180000038117836 */ /* 0x000fe20000000000 */
[----:B------:R-:W-:Y:S04]  /*7a60*/  BSSY.RECONVERGENT B1, `(.L_x_134) ;  /* 0x000000e000017945 */ /* 0x000fe80003800200 */
[----:B------:R-:W-:Y:S04]  /*7a70*/  LOP3.LUT R17, R17, 0x7f800000, RZ, 0xc0, !PT ;  /* 0x7f80000011117812 */ /* 0x000fe800078ec0ff */
[----:B------:R-:W-:Y:S11]  /*7a80*/  ISETP.GT.U32.AND P0, PT, R17, 0x1ffffff, PT ;  /* 0x01ffffff1100780c */ /* 0x000ff60003f04070 */
[----:B------:R-:W-:Y:S02]  /*7a90*/  @!UPT UIADD3 URZ, UPT, UPT, URZ, URZ, URZ ;  /* 0x000000fffffff290 */ /* 0x000fe4000fffe0ff */
[----:B------:R-:W-:Y:S05]  /*7aa0*/  @P0 BRA `(.L_x_135) ;  /* 0x0000000000140947 */ /* 0x000fea0003800000 */
[----:B------:R-:W-:Y:S02]  /*7ab0*/  MOV R57, R56 ;  /* 0x0000003800397202 */ /* 0x000fe40000000f00 */
[----:B------:R-:W-:Y:S02]  /*7ac0*/  MOV R52, 0x7ae0 ;  /* 0x00007ae000347802 */ /* 0x000fe40000000f00 */
[----:B------:R-:W-:Y:S05]  /*7ad0*/  CALL.REL.NOINC `($__internal_3_$__cuda_sm20_rcp_rn_f32_slowpath) ;  /* 0x0000002400fc7944 */ /* 0x000fea0003c00000 */
[----:B------:R-:W-:Y:S01]  /*7ae0*/  MOV R17, R32 ;  /* 0x0000002000117202 */ /* 0x000fe20000000f00 */
[----:B------:R-:W-:Y:S05]  /*7af0*/  BRA `(.L_x_136) ;  /* 0x0000000000107947 */ /* 0x000fea0003800000 */
.L_x_135:
[----:B------:R-:W1:Y:S02]  /*7b00*/  MUFU.RCP R17, R56 ;  /* 0x0000003800117308 */ /* 0x000e640000001000 */
[----:B-1----:R-:W-:Y:S04]  /*7b10*/  FFMA R18, R56, R17, -1 ;  /* 0xbf80000038127423 */ /* 0x002fe80000000011 */
[----:B------:R-:W-:Y:S04]  /*7b20*/  FADD.FTZ R20, -R18, -RZ ;  /* 0x800000ff12147221 */ /* 0x000fe80000010100 */
[----:B------:R-:W-:Y:S07]  /*7b30*/  FFMA R17, R17, R20, R17 ;  /* 0x0000001411117223 */ /* 0x000fee0000000011 */
.L_x_136:
[----:B------:R-:W-:Y:S05]  /*7b40*/  BSYNC.RECONVERGENT B1 ;  /* 0x0000000000017941 */ /* 0x000fea0003800200 */
.L_x_134:
        /* <DEDUP_REMOVED lines=11> */
.L_x_138:
[----:B------:R-:W1:Y:S02]  /*7c00*/  MUFU.RCP R18, R55 ;  /* 0x0000003700127308 */ /* 0x000e640000001000 */
[----:B-1----:R-:W-:Y:S04]  /*7c10*/  FFMA R20, R55, R18, -1 ;  /* 0xbf80000037147423 */ /* 0x002fe80000000012 */
[----:B------:R-:W-:Y:S04]  /*7c20*/  FADD.FTZ R21, -R20, -RZ ;  /* 0x800000ff14157221 */ /* 0x000fe80000010100 */
[----:B------:R-:W-:Y:S07]  /*7c30*/  FFMA R18, R18, R21, R18 ;  /* 0x0000001512127223 */ /* 0x000fee0000000012 */
.L_x_139:
[----:B------:R-:W-:Y:S05]  /*7c40*/  BSYNC.RECONVERGENT B1 ;  /* 0x0000000000017941 */ /* 0x000fea0003800200 */
.L_x_137:
        /* <DEDUP_REMOVED lines=11> */
.L_x_141:
[----:B------:R-:W1:Y:S02]  /*7d00*/  MUFU.RCP R20, R59 ;  /* 0x0000003b00147308 */ /* 0x000e640000001000 */
[----:B-1----:R-:W-:Y:S04]  /*7d10*/  FFMA R21, R59, R20, -1 ;  /* 0xbf8000003b157423 */ /* 0x002fe80000000014 */
[----:B------:R-:W-:Y:S04]  /*7d20*/  FADD.FTZ R23, -R21, -RZ ;  /* 0x800000ff15177221 */ /* 0x000fe80000010100 */
[----:B------:R-:W-:Y:S07]  /*7d30*/  FFMA R20, R20, R23, R20 ;  /* 0x0000001714147223 */ /* 0x000fee0000000014 */
.L_x_142:
[----:B------:R-:W-:Y:S05]  /*7d40*/  BSYNC.RECONVERGENT B1 ;  /* 0x0000000000017941 */ /* 0x000fea0003800200 */
.L_x_140:
        /* <DEDUP_REMOVED lines=11> */
.L_x_144:
[----:B------:R-:W1:Y:S02]  /*7e00*/  MUFU.RCP R21, R46 ;  /* 0x0000002e00157308 */ /* 0x000e640000001000 */
[----:B-1----:R-:W-:Y:S04]  /*7e10*/  FFMA R22, R46, R21, -1 ;  /* 0xbf8000002e167423 */ /* 0x002fe80000000015 */
[----:B------:R-:W-:Y:S04]  /*7e20*/  FADD.FTZ R24, -R22, -RZ ;  /* 0x800000ff16187221 */ /* 0x000fe80000010100 */
[----:B------:R-:W-:Y:S07]  /*7e30*/  FFMA R21, R21, R24, R21 ;  /* 0x0000001815157223 */ /* 0x000fee0000000015 */
.L_x_145:
[----:B------:R-:W-:Y:S05]  /*7e40*/  BSYNC.RECONVERGENT B1 ;  /* 0x0000000000017941 */ /* 0x000fea0003800200 */
.L_x_143:
        /* <DEDUP_REMOVED lines=11> */
.L_x_147:
[----:B------:R-:W1:Y:S02]  /*7f00*/  MUFU.RCP R22, R45 ;  /* 0x0000002d00167308 */ /* 0x000e640000001000 */
[----:B-1----:R-:W-:Y:S04]  /*7f10*/  FFMA R23, R45, R22, -1 ;  /* 0xbf8000002d177423 */ /* 0x002fe80000000016 */
[----:B------:R-:W-:Y:S04]  /*7f20*/  FADD.FTZ R25, -R23, -RZ ;  /* 0x800000ff17197221 */ /* 0x000fe80000010100 */
[----:B------:R-:W-:Y:S07]  /*7f30*/  FFMA R22, R22, R25, R22 ;  /* 0x0000001916167223 */ /* 0x000fee0000000016 */
.L_x_148:
[----:B------:R-:W-:Y:S05]  /*7f40*/  BSYNC.RECONVERGENT B1 ;  /* 0x0000000000017941 */ /* 0x000fea0003800200 */
.L_x_146:
        /* <DEDUP_REMOVED lines=11> */
.L_x_150:
[----:B------:R-:W1:Y:S02]  /*8000*/  MUFU.RCP R23, R42 ;  /* 0x0000002a00177308 */ /* 0x000e640000001000 */
[----:B-1----:R-:W-:Y:S04]  /*8010*/  FFMA R24, R42, R23, -1 ;  /* 0xbf8000002a187423 */ /* 0x002fe80000000017 */
[----:B------:R-:W-:Y:S04]  /*8020*/  FADD.FTZ R26, -R24, -RZ ;  /* 0x800000ff181a7221 */ /* 0x000fe80000010100 */
[----:B------:R-:W-:Y:S07]  /*8030*/  FFMA R23, R23, R26, R23 ;  /* 0x0000001a17177223 */ /* 0x000fee0000000017 */
.L_x_151:
[----:B------:R-:W-:Y:S05]  /*8040*/  BSYNC.RECONVERGENT B1 ;  /* 0x0000000000017941 */ /* 0x000fea0003800200 */
.L_x_149:
        /* <DEDUP_REMOVED lines=11> */
.L_x_153:
[----:B------:R-:W1:Y:S02]  /*8100*/  MUFU.RCP R24, R51 ;  /* 0x0000003300187308 */ /* 0x000e640000001000 */
[----:B-1----:R-:W-:Y:S04]  /*8110*/  FFMA R25, R51, R24, -1 ;  /* 0xbf80000033197423 */ /* 0x002fe80000000018 */
[----:B------:R-:W-:Y:S04]  /*8120*/  FADD.FTZ R27, -R25, -RZ ;  /* 0x800000ff191b7221 */ /* 0x000fe80000010100 */
[----:B------:R-:W-:Y:S07]  /*8130*/  FFMA R24, R24, R27, R24 ;  /* 0x0000001b18187223 */ /* 0x000fee0000000018 */
.L_x_154:
[----:B------:R-:W-:Y:S05]  /*8140*/  BSYNC.RECONVERGENT B1 ;  /* 0x0000000000017941 */ /* 0x000fea0003800200 */
.L_x_152:
        /* <DEDUP_REMOVED lines=11> */
.L_x_156:
[----:B------:R-:W1:Y:S02]  /*8200*/  MUFU.RCP R25, R50 ;  /* 0x0000003200197308 */ /* 0x000e640000001000 */
[----:B-1----:R-:W-:Y:S04]  /*8210*/  FFMA R26, R50, R25, -1 ;  /* 0xbf800000321a7423 */ /* 0x002fe80000000019 */
[----:B------:R-:W-:Y:S04]  /*8220*/  FADD.FTZ R28, -R26, -RZ ;  /* 0x800000ff1a1c7221 */ /* 0x000fe80000010100 */
[----:B------:R-:W-:Y:S07]  /*8230*/  FFMA R25, R25, R28, R25 ;  /* 0x0000001c19197223 */ /* 0x000fee0000000019 */
.L_x_157:
[----:B------:R-:W-:Y:S05]  /*8240*/  BSYNC.RECONVERGENT B1 ;  /* 0x0000000000017941 */ /* 0x000fea0003800200 */
.L_x_155:
        /* <DEDUP_REMOVED lines=11> */
.L_x_159:
[----:B------:R-:W1:Y:S02]  /*8300*/  MUFU.RCP R26, R49 ;  /* 0x00000031001a7308 */ /* 0x000e640000001000 */
[----:B-1----:R-:W-:Y:S04]  /*8310*/  FFMA R27, R49, R26, -1 ;  /* 0xbf800000311b7423 */ /* 0x002fe8000000001a */
[----:B------:R-:W-:Y:S04]  /*8320*/  FADD.FTZ R29, -R27, -RZ ;  /* 0x800000ff1b1d7221 */ /* 0x000fe80000010100 */
[----:B------:R-:W-:Y:S07]  /*8330*/  FFMA R26, R26, R29, R26 ;  /* 0x0000001d1a1a7223 */ /* 0x000fee000000001a */
.L_x_160:
[----:B------:R-:W-:Y:S05]  /*8340*/  BSYNC.RECONVERGENT B1 ;  /* 0x0000000000017941 */ /* 0x000fea0003800200 */
.L_x_158:
        /* <DEDUP_REMOVED lines=11> */
.L_x_162:
[----:B------:R-:W1:Y:S02]  /*8400*/  MUFU.RCP R27, R44 ;  /* 0x0000002c001b7308 */ /* 0x000e640000001000 */
[----:B-1----:R-:W-:Y:S04]  /*8410*/  FFMA R28, R44, R27, -1 ;  /* 0xbf8000002c1c7423 */ /* 0x002fe8000000001b */
[----:B------:R-:W-:Y:S04]  /*8420*/  FADD.FTZ R30, -R28, -RZ ;  /* 0x800000ff1c1e7221 */ /* 0x000fe80000010100 */
[----:B------:R-:W-:Y:S07]  /*8430*/  FFMA R27, R27, R30, R27 ;  /* 0x0000001e1b1b7223 */ /* 0x000fee000000001b */
.L_x_163:
[----:B------:R-:W-:Y:S05]  /*8440*/  BSYNC.RECONVERGENT B1 ;  /* 0x0000000000017941 */ /* 0x000fea0003800200 */
.L_x_161:
        /* <DEDUP_REMOVED lines=11> */
.L_x_165:
[----:B------:R-:W1:Y:S02]  /*8500*/  MUFU.RCP R28, R43 ;  /* 0x0000002b001c7308 */ /* 0x000e640000001000 */
[----:B-1----:R-:W-:Y:S04]  /*8510*/  FFMA R29, R43, R28, -1 ;  /* 0xbf8000002b1d7423 */ /* 0x002fe8000000001c */
[----:B------:R-:W-:Y:S04]  /*8520*/  FADD.FTZ R31, -R29, -RZ ;  /* 0x800000ff1d1f7221 */ /* 0x000fe80000010100 */
[----:B------:R-:W-:Y:S07]  /*8530*/  FFMA R28, R28, R31, R28 ;  /* 0x0000001f1c1c7223 */ /* 0x000fee000000001c */
.L_x_166:
[----:B------:R-:W-:Y:S05]  /*8540*/  BSYNC.RECONVERGENT B1 ;  /* 0x0000000000017941 */ /* 0x000fea0003800200 */
.L_x_164:
        /* <DEDUP_REMOVED lines=11> */
.L_x_168:
[----:B------:R-:W1:Y:S02]  /*8600*/  MUFU.RCP R29, R48 ;  /* 0x00000030001d7308 */ /* 0x000e640000001000 */
[----:B-1----:R-:W-:Y:S04]  /*8610*/  FFMA R30, R48, R29, -1 ;  /* 0xbf800000301e7423 */ /* 0x002fe8000000001d */
[----:B------:R-:W-:Y:S04]  /*8620*/  FADD.FTZ R32, -R30, -RZ ;  /* 0x800000ff1e207221 */ /* 0x000fe80000010100 */
[----:B------:R-:W-:Y:S07]  /*8630*/  FFMA R29, R29, R32, R29 ;  /* 0x000000201d1d7223 */ /* 0x000fee000000001d */
.L_x_169:
[----:B------:R-:W-:Y:S05]  /*8640*/  BSYNC.RECONVERGENT B1 ;  /* 0x0000000000017941 */ /* 0x000fea0003800200 */
.L_x_167:
        /* <DEDUP_REMOVED lines=11> */
.L_x_171:
[----:B------:R-:W1:Y:S02]  /*8700*/  MUFU.RCP R30, R47 ;  /* 0x0000002f001e7308 */ /* 0x000e640000001000 */
[----:B-1----:R-:W-:Y:S04]  /*8710*/  FFMA R31, R47, R30, -1 ;  /* 0xbf8000002f1f7423 */ /* 0x002fe8000000001e */
[----:B------:R-:W-:Y:S04]  /*8720*/  FADD.FTZ R33, -R31, -RZ ;  /* 0x800000ff1f217221 */ /* 0x000fe80000010100 */
[----:B------:R-:W-:Y:S07]  /*8730*/  FFMA R30, R30, R33, R30 ;  /* 0x000000211e1e7223 */ /* 0x000fee000000001e */
.L_x_172:
[----:B------:R-:W-:Y:S05]  /*8740*/  BSYNC.RECONVERGENT B1 ;  /* 0x0000000000017941 */ /* 0x000fea0003800200 */
.L_x_170:
        /* <DEDUP_REMOVED lines=11> */
.L_x_174:
[----:B------:R-:W1:Y:S02]  /*8800*/  MUFU.RCP R31, R40 ;  /* 0x00000028001f7308 */ /* 0x000e640000001000 */
[----:B-1----:R-:W-:Y:S04]  /*8810*/  FFMA R32, R40, R31, -1 ;  /* 0xbf80000028207423 */ /* 0x002fe8000000001f */
[----:B------:R-:W-:Y:S04]  /*8820*/  FADD.FTZ R42, -R32, -RZ ;  /* 0x800000ff202a7221 */ /* 0x000fe80000010100 */
[----:B------:R-:W-:Y:S07]  /*8830*/  FFMA R31, R31, R42, R31 ;  /* 0x0000002a1f1f7223 */ /* 0x000fee000000001f */
.L_x_175:
[----:B------:R-:W-:Y:S05]  /*8840*/  BSYNC.RECONVERGENT B1 ;  /* 0x0000000000017941 */ /* 0x000fea0003800200 */
.L_x_173:
        /* <DEDUP_REMOVED lines=9> */
[----:B------:R-:W-:Y:S05]  /*88e0*/  BRA `(.L_x_178) ;  /* 0x0000000000107947 */ /* 0x000fea0003800000 */
.L_x_177:
[----:B------:R-:W1:Y:S02]  /*88f0*/  MUFU.RCP R32, R41 ;  /* 0x0000002900207308 */ /* 0x000e640000001000 */
[----:B-1----:R-:W-:Y:S04]  /*8900*/  FFMA R33, R41, R32, -1 ;  /* 0xbf80000029217423 */ /* 0x002fe80000000020 */
[----:B------:R-:W-:Y:S04]  /*8910*/  FADD.FTZ R43, -R33, -RZ ;  /* 0x800000ff212b7221 */ /* 0x000fe80000010100 */
[----:B------:R-:W-:Y:S07]  /*8920*/  FFMA R32, R32, R43, R32 ;  /* 0x0000002b20207223 */ /* 0x000fee0000000020 */
.L_x_178:
[----:B------:R-:W-:Y:S05]  /*8930*/  BSYNC.RECONVERGENT B1 ;  /* 0x0000000000017941 */ /* 0x000fea0003800200 */
.L_x_176:
[----:B------:R-:W-:Y:S01]  /*8940*/  LOP3.LUT P0, RZ, R109, 0x40, RZ, 0xc0, !PT ;  /* 0x000000406dff7812 */ /* 0x000fe2000780c0ff */
[----:B------:R-:W-:Y:S01]  /*8950*/  FMUL R44, R0, R16 ;  /* 0x00000010002c7220 */ /* 0x000fe20000400000 */
[----:B------:R-:W-:Y:S01]  /*8960*/  LEA R55, R105, R108, 0xb ;  /* 0x0000006c69377211 */ /* 0x000fe200078e58ff */
[----:B------:R-:W-:Y:S01]  /*8970*/  FMUL R33, R2, R17 ;  /* 0x0000001102217220 */ /* 0x000fe20000400000 */
[----:B------:R-:W-:Y:S01]  /*8980*/  FMUL R45, R3, R18 ;  /* 0x00000012032d7220 */ /* 0x000fe20000400000 */
[----:B------:R-:W-:Y:S01]  /*8990*/  FMUL R40, R7, R20 ;  /* 0x0000001407287220 */ /* 0x000fe20000400000 */
[----:B------:R-:W-:Y:S01]  /*89a0*/  FMUL R46, R4, R21 ;  /* 0x00000015042e7220 */ /* 0x000fe20000400000 */
[----:B------:R-:W-:Y:S01]  /*89b0*/  FMUL R41, R5, R22 ;  /* 0x0000001605297220 */ /* 0x000fe20000400000 */
[----:B------:R-:W-:Y:S01]  /*89c0*/  F2FP.BF16.F32.PACK_AB R44, R33, R44 ;  /* 0x0000002c212c723e */ /* 0x000fe200000010ff */
[----:B------:R-:W-:Y:S01]  /*89d0*/  FMUL R47, R6, R23 ;  /* 0x00000017062f7220 */ /* 0x000fe20000400000 */
[----:B------:R-:W-:Y:S01]  /*89e0*/  LEA R33, R55, R88, 0x1 ;  /* 0x0000005837217211 */ /* 0x000fe200078e08ff */
[----:B------:R-:W-:Y:S01]  /*89f0*/  FMUL R42, R11, R24 ;  /* 0x000000180b2a7220 */ /* 0x000fe20000400000 */
[----:B------:R-:W-:Y:S01]  /*8a00*/  F2FP.BF16.F32.PACK_AB R45, R40, R45 ;  /* 0x0000002d282d723e */ /* 0x000fe200000010ff */
[----:B------:R-:W-:Y:S01]  /*8a10*/  FMUL R43, R8, R25 ;  /* 0x00000019082b7220 */ /* 0x000fe20000400000 */
[----:B------:R-:W-:Y:S01]  /*8a20*/  FMUL R48, R9, R26 ;  /* 0x0000001a09307220 */ /* 0x000fe20000400000 */
[----:B------:R-:W-:Y:S01]  /*8a30*/  FMUL R49, R10, R27 ;  /* 0x0000001b0a317220 */ /* 0x000fe20000400000 */
[----:B------:R-:W-:Y:S01]  /*8a40*/  FMUL R50, R15, R28 ;  /* 0x0000001c0f327220 */ /* 0x000fe20000400000 */
[----:B------:R-:W-:Y:S01]  /*8a50*/  FMUL R51, R12, R29 ;  /* 0x0000001d0c337220 */ /* 0x000fe20000400000 */
[----:B------:R-:W-:Y:S01]  /*8a60*/  FMUL R52, R13, R30 ;  /* 0x0000001e0d347220 */ /* 0x000fe20000400000 */
[----:B------:R-:W-:Y:S01]  /*8a70*/  FMUL R53, R14, R31 ;  /* 0x0000001f0e357220 */ /* 0x000fe20000400000 */
[----:B------:R-:W-:Y:S01]  /*8a80*/  FMUL R54, R19, R32 ;  /* 0x0000002013367220 */ /* 0x000fe20000400000 */
[----:B------:R-:W-:Y:S01]  /*8a90*/  F2FP.BF16.F32.PACK_AB R46, R41, R46 ;  /* 0x0000002e292e723e */ /* 0x000fe200000010ff */
[----:B------:R-:W-:Y:S01]  /*8aa0*/  BSSY.RECONVERGENT B0, `(.L_x_179) ;  /* 0x0000030000007945 */ /* 0x000fe20003800200 */
[----:B------:R-:W-:Y:S02]  /*8ab0*/  F2FP.BF16.F32.PACK_AB R47, R42, R47 ;  /* 0x0000002f2a2f723e */ /* 0x000fe400000010ff */
[C---:B------:R-:W-:Y:S02]  /*8ac0*/  IADD3 R55, PT, PT, R33.reuse, 0x300, RZ ;  /* 0x0000030021377810 */ /* 0x040fe40007ffe0ff */
[----:B------:R-:W-:Y:S01]  /*8ad0*/  F2FP.BF16.F32.PACK_AB R40, R48, R43 ;  /* 0x0000002b3028723e */ /* 0x000fe200000010ff */
[----:B------:R1:W-:Y:S01]  /*8ae0*/  STS.128 [R33+0x300], R44 ;  /* 0x0003002c21007388 */ /* 0x0003e20000000c00 */
[----:B------:R-:W-:Y:S02]  /*8af0*/  IADD3 R48, PT, PT, R33, 0x310, RZ ;  /* 0x0000031021307810 */ /* 0x000fe40007ffe0ff */
[----:B------:R-:W-:Y:S02]  /*8b00*/  F2FP.BF16.F32.PACK_AB R41, R50, R49 ;  /* 0x000000313229723e */ /* 0x000fe400000010ff */
[----:B------:R-:W-:Y:S02]  /*8b10*/  F2FP.BF16.F32.PACK_AB R42, R52, R51 ;  /* 0x00000033342a723e */ /* 0x000fe400000010ff */
[----:B------:R-:W-:Y:S02]  /*8b20*/  F2FP.BF16.F32.PACK_AB R43, R54, R53 ;  /* 0x00000035362b723e */ /* 0x000fe400000010ff */
[----:B------:R-:W-:Y:S02]  /*8b30*/  @P0 IADD3 R48, PT, PT, R55, -0x10, RZ ;  /* 0xfffffff037300810 */ /* 0x000fe40007ffe0ff */
[----:B------:R-:W-:Y:S03]  /*8b40*/  ISETP.NE.AND P0, PT, R110, RZ, PT ;  /* 0x000000ff6e00720c */ /* 0x000fe60003f05270 */
[----:B------:R1:W-:Y:S01]  /*8b50*/  STS.128 [R48], R40 ;  /* 0x0000002830007388 */ /* 0x0003e20000000c00 */
[----:B------:R-:W-:Y:S01]  /*8b60*/  @!PT LDS RZ, [RZ] ;  /* 0x00000000fffff984 */ /* 0x000fe20000000800 */
[----:B------:R-:W-:Y:S01]  /*8b70*/  @!PT LDS RZ, [RZ] ;  /* 0x00000000fffff984 */ /* 0x000fe20000000800 */
[----:B------:R-:W-:Y:S01]  /*8b80*/  @!PT LDS RZ, [RZ] ;  /* 0x00000000fffff984 */ /* 0x000fe20000000800 */
[----:B------:R-:W-:Y:S01]  /*8b90*/  @!PT LDS RZ, [RZ] ;  /* 0x00000000fffff984 */ /* 0x000fe20000000800 */
[----:B------:R2:W-:Y:S06]  /*8ba0*/  MEMBAR.ALL.CTA ;  /* 0x0000000000007992 */ /* 0x0005ec0000008000 */
[----:B--2---:R-:W2:Y:S02]  /*8bb0*/  FENCE.VIEW.ASYNC.S ;  /* 0x00000000000073c6 */ /* 0x004ea40000000000 */
[----:B--2---:R-:W-:Y:S06]  /*8bc0*/  BAR.SYNC.DEFER_BLOCKING 0x1, 0x80 ;  /* 0x0042000000007b1d */ /* 0x004fec0000010000 */
[----:B------:R-:W-:Y:S05]  /*8bd0*/  @P0 BRA `(.L_x_180) ;  /* 0x0000000000700947 */ /* 0x000fea0003800000 */
[----:B------:R-:W-:Y:S01]  /*8be0*/  UIADD3 UR8, UP0, UPT, UR42, 0x680, URZ ;  /* 0x000006802a087890 */ /* 0x000fe2000ff1e0ff */
[----:B------:R-:W-:Y:S01]  /*8bf0*/  R2UR UR6, R92 ;  /* 0x000000005c0672ca */ /* 0x000fe200000e0000 */
[----:B------:R-:W-:Y:S01]  /*8c00*/  IMAD R0, R105, 0x1000, R88 ;  /* 0x0000100069007824 */ /* 0x000fe200078e0258 */
[----:B------:R-:W-:Y:S01]  /*8c10*/  PLOP3.LUT P0, PT, PT, PT, PT, 0x80, 0x8 ;  /* 0x000000000008781c */ /* 0x000fe20003f0f070 */
[----:B------:R-:W-:Y:S03]  /*8c20*/  UIADD3.X UR9, UPT, UPT, URZ, UR43, URZ, UP0, !UPT ;  /* 0x0000002bff097290 */ /* 0x000fe600087fe4ff */
[----:B------:R-:W-:Y:S01]  /*8c30*/  R2UR UR10, R0 ;  /* 0x00000000000a72ca */ /* 0x000fe200000e0000 */
[----:B------:R-:W-:Y:S11]  /*8c40*/  IMAD.IADD R0, R91, 0x1, R36 ;  /* 0x000000015b007824 */ /* 0x000ff600078e0224 */
[----:B------:R-:W-:Y:S01]  /*8c50*/  @!UPT UIADD3 URZ, UPT, UPT, URZ, URZ, URZ ;  /* 0x000000fffffff290 */ /* 0x000fe2000fffe0ff */
[----:B------:R-:W-:Y:S11]  /*8c60*/  UIADD3 UR4, UPT, UPT, UR10, 0x300, URZ ;  /* 0x000003000a047890 */ /* 0x000ff6000fffe0ff */
[----:B------:R-:W-:Y:S01]  /*8c70*/  @!UPT UIADD3 URZ, UPT, UPT, URZ, URZ, URZ ;  /* 0x000000fffffff290 */ /* 0x000fe2000fffe0ff */
.L_x_181:
[----:B------:R-:W-:Y:S02]  /*8c80*/  PLOP3.LUT P1, PT, P1, P0, PT, 0xf2, 0x2f ;  /* 0x00000000002f781c */ /* 0x000fe40000f21e72 */
[----:B------:R-:W-:Y:S01]  /*8c90*/  @P0 R2UR P1, UR5, R0 ;  /* 0x00000000000502ca */ /* 0x000fe20000020000 */
[----:B------:R-:W-:Y:S07]  /*8ca0*/  UMOV UR7, UR36 ;  /* 0x0000002400077c82 */ /* 0x000fee0008000000 */
[----:B------:R-:W-:Y:S05]  /*8cb0*/  @P0 PLOP3.LUT P0, PT, P1, PT, PT, 0x80, 0x8 ;  /* 0x000000000008081c */ /* 0x000fea0000f0f070 */
[----:B------:R2:W-:Y:S08]  /*8cc0*/  UTMASTG.3D [UR4], [UR8] ;  /* 0x00000004080073b5 */ /* 0x0005f00008010000 */
[----:B--2---:R-:W-:Y:S05]  /*8cd0*/  @P0 BRA.U.ANY `(.L_x_181) ;  /* 0xfffffffd00e80947 */ /* 0x004fea000393ffff */
[----:B------:R-:W-:Y:S01]  /*8ce0*/  R2UR UR6, R92 ;  /* 0x000000005c0672ca */ /* 0x000fe200000e0000 */
[----:B------:R-:W-:Y:S01]  /*8cf0*/  UIADD3 UR4, UPT, UPT, UR10, 0xb00, URZ ;  /* 0x00000b000a047890 */ /* 0x000fe2000fffe0ff */
[----:B------:R-:W-:Y:S01]  /*8d00*/  PLOP3.LUT P0, PT, PT, PT, PT, 0x80, 0x8 ;  /* 0x000000000008781c */ /* 0x000fe20003f0f070 */
[----:B------:R-:W-:Y:S11]  /*8d10*/  VIADD R0, R0, 0x20 ;  /* 0x0000002000007836 */ /* 0x000ff60000000000 */
[----:B------:R-:W-:Y:S01]  /*8d20*/  @!UPT UIADD3 URZ, UPT, UPT, URZ, URZ, URZ ;  /* 0x000000fffffff290 */ /* 0x000fe2000fffe0ff */
.L_x_182:
[----:B------:R-:W-:Y:S02]  /*8d30*/  PLOP3.LUT P1, PT, P1, P0, PT, 0xf2, 0x2f ;  /* 0x00000000002f781c */ /* 0x000fe40000f21e72 */
[----:B------:R-:W-:Y:S01]  /*8d40*/  @P0 R2UR P1, UR5, R0 ;  /* 0x00000000000502ca */ /* 0x000fe20000020000 */
[----:B------:R-:W-:Y:S07]  /*8d50*/  UMOV UR7, UR36 ;  /* 0x0000002400077c82 */ /* 0x000fee0008000000 */
[----:B------:R-:W-:Y:S05]  /*8d60*/  @P0 PLOP3.LUT P0, PT, P1, PT, PT, 0x80, 0x8 ;  /* 0x000000000008081c */ /* 0x000fea0000f0f070 */
[----:B------:R2:W-:Y:S08]  /*8d70*/  UTMASTG.3D [UR4], [UR8] ;  /* 0x00000004080073b5 */ /* 0x0005f00008010000 */
[----:B--2---:R-:W-:Y:S05]  /*8d80*/  @P0 BRA.U.ANY `(.L_x_182) ;  /* 0xfffffffd00e80947 */ /* 0x004fea000393ffff */
[----:B------:R0:W-:Y:S02]  /*8d90*/  UTMACMDFLUSH ;  /* 0x00000000000079b7 */ /* 0x0001e40000000000 */
.L_x_180:
[----:B------:R-:W-:Y:S05]  /*8da0*/  BSYNC.RECONVERGENT B0 ;  /* 0x0000000000007941 */ /* 0x000fea0003800200 */
.L_x_179:
[----:B------:R-:W-:Y:S01]  /*8db0*/  VIADD R105, R105, 0x1 ;  /* 0x0000000169697836 */ /* 0x000fe20000000000 */
[----:B------:R-:W-:Y:S04]  /*8dc0*/  BSSY.RECONVERGENT B0, `(.L_x_183) ;  /* 0x0000008000007945 */ /* 0x000fe80003800200 */
[C---:B------:R-:W-:Y:S04]  /*8dd0*/  ISETP.NE.AND P0, PT, R105.reuse, 0x3, PT ;  /* 0x000000036900780c */ /* 0x040fe80003f05270 */
[----:B------:R-:W-:Y:S02]  /*8de0*/  SEL R105, R105, RZ, P0 ;  /* 0x000000ff69697207 */ /* 0x000fe40000000000 */
[----:B------:R-:W-:Y:S02]  /*8df0*/  SEL R0, RZ, 0x1, P0 ;  /* 0x00000001ff007807 */ /* 0x000fe40000000000 */
[----:B------:R-:W-:Y:S11]  /*8e00*/  ISETP.NE.AND P0, PT, R110, RZ, PT ;  /* 0x000000ff6e00720c */ /* 0x000ff60003f05270 */
[----:B------:R-:W-:Y:S02]  /*8e10*/  @!UPT UIADD3 URZ, UPT, UPT, URZ, URZ, URZ ;  /* 0x000000fffffff290 */ /* 0x000fe4000fffe0ff */
[----:B------:R-:W-:Y:S05]  /*8e20*/  @P0 BRA `(.L_x_184) ;  /* 0x0000000000040947 */ /* 0x000fea0003800000 */
[----:B------:R-:W-:Y:S04]  /*8e30*/  DEPBAR.LE SB0, 0x1 ;  /* 0x000080400000791a */ /* 0x000fe80000000000 */
.L_x_184:
[----:B------:R-:W-:Y:S05]  /*8e40*/  BSYNC.RECONVERGENT B0 ;  /* 0x0000000000007941 */ /* 0x000fea0003800200 */
.L_x_183:
[----:B------:R-:W-:Y:S01]  /*8e50*/  BAR.SYNC.DEFER_BLOCKING 0x1, 0x80 ;  /* 0x0042000000007b1d */ /* 0x000fe20000010000 */
[----:B------:R-:W-:Y:S01]  /*8e60*/  ISETP.NE.AND P3, PT, R117, RZ, PT ;  /* 0x000000ff7500720c */ /* 0x000fe20003f65270 */
[----:B------:R-:W-:Y:S01]  /*8e70*/  VIADD R96, R96, 0x1 ;  /* 0x0000000160607836 */ /* 0x000fe20000000000 */
[----:B------:R-:W-:Y:S04]  /*8e80*/  LOP3.LUT R107, R107, R0, RZ, 0x3c, !PT ;  /* 0x000000006b6b7212 */ /* 0x000fe800078e3cff */
[----:B------:R-:W-:Y:S01]  /*8e90*/  ISETP.GE.U32.AND P0, PT, R96, 0x2, PT ;  /* 0x000000026000780c */ /* 0x000fe20003f06070 */
[----:B------:R-:W-:Y:S11]  /*8ea0*/  BSSY.RECONVERGENT B0, `(.L_x_185) ;  /* 0x000000a000007945 */ /* 0x000ff60003800200 */
[----:B------:R-:W-:Y:S01]  /*8eb0*/  @!UPT UIADD3 URZ, UPT, UPT, URZ, URZ, URZ ;  /* 0x000000fffffff290 */ /* 0x000fe2000fffe0ff */
[----:B------:R-:W-:Y:S05]  /*8ec0*/  @!P0 BRA `(.L_x_186) ;  /* 0x00000000001c8947 */ /* 0x000fea0003800000 */
[C---:B------:R-:W-:Y:S02]  /*8ed0*/  VIADD R0, R103.reuse, 0x1 ;  /* 0x0000000167007836 */ /* 0x040fe40000000000 */
[----:B------:R-:W-:Y:S03]  /*8ee0*/  @!P3 IMAD R2, R103, 0x8, R88 ;  /* 0x000000086702b824 */ /* 0x000fe600078e0258 */
[C---:B------:R-:W-:Y:S04]  /*8ef0*/  ISETP.NE.AND P0, PT, R0.reuse, 0x3, PT ;  /* 0x000000030000780c */ /* 0x040fe80003f05270 */
[----:B------:R-:W-:Y:S01]  /*8f00*/  SEL R103, R0, RZ, P0 ;  /* 0x000000ff00677207 */ /* 0x000fe20000000000 */
[----:B------:R-:W-:Y:S05]  /*8f10*/  @!P3 VIADD R0, R2, 0x128 ;  /* 0x000001280200b836 */ /* 0x000fea0000000000 */
[----:B------:R-:W-:Y:S04]  /*8f20*/  @!P3 PRMT R0, R89, 0x654, R0 ;  /* 0x000006545900b816 */ /* 0x000fe80000000000 */
[----:B------:R2:W-:Y:S03]  /*8f30*/  @!P3 SYNCS.ARRIVE.TRANS64.RED.A1T0 RZ, [R0+URZ], RZ ;  /* 0x000000ff00ffb9a7 */ /* 0x0005e600081004ff */
.L_x_186:
[----:B------:R-:W-:Y:S05]  /*8f40*/  BSYNC.RECONVERGENT B0 ;  /* 0x0000000000007941 */ /* 0x000fea0003800200 */
.L_x_185:
[----:B------:R-:W-:Y:S01]  /*8f50*/  ISETP.NE.AND P0, PT, R115, RZ, PT ;  /* 0x000000ff7300720c */ /* 0x000fe20003f05270 */
[----:B------:R-:W-:Y:S01]  /*8f60*/  IMAD.MOV.U32 R36, RZ, RZ, 0x10 ;  /* 0x00000010ff247424 */ /* 0x000fe200078e00ff */
[----:B------:R-:W-:Y:S02]  /*8f70*/  ISETP.NE.AND P2, PT, R114, RZ, PT ;  /* 0x000000ff7200720c */ /* 0x000fe40003f45270 */
[----:B------:R-:W-:Y:S02]  /*8f80*/  PLOP3.LUT P1, PT, P3, P0, PT, 0xf8, 0x8f ;  /* 0x00000000008f781c */ /* 0x000fe40001f21f70 */
[----:B------:R-:W-:Y:S11]  /*8f90*/  SEL R98, R98, 0x1, P3 ;  /* 0x0000000162627807 */ /* 0x000ff60001800000 */
[----:B------:R-:W3:Y:S01]  /*8fa0*/  @!P1 S2R R89, SR_CgaCtaId ;  /* 0x0000000000599919 */ /* 0x000ee20000008800 */
[----:B------:R-:W-:Y:S02]  /*8fb0*/  @!P1 MOV R2, 0x400 ;  /* 0x0000040000029802 */ /* 0x000fe40000000f00 */
[----:B--2---:R-:W-:Y:S02]  /*8fc0*/  @!P1 SHF.L.U32 R0, R99, 0x1f, RZ ;  /* 0x0000001f63009819 */ /* 0x004fe400000006ff */
[----:B---3--:R-:W-:Y:S05]  /*8fd0*/  @!P1 LEA R88, R89, R2, 0x18 ;  /* 0x0000000259589211 */ /* 0x008fea00078ec0ff */
[----:B------:R-:W-:Y:S04]  /*8fe0*/  @!P1 IMAD R3, R97, 0x8, R88 ;  /* 0x0000000861039824 */ /* 0x000fe800078e0258 */
[----:B------:R-:W2:Y:S02]  /*8ff0*/  @!P1 SYNCS.PHASECHK.TRANS64.TRYWAIT P0, [R3+URZ+0x110], R0 ;  /* 0x00011000030095a7 */ /* 0x000ea400080011ff */
[----:B--2---:R-:W-:Y:S02]  /*9000*/  @!P1 SEL R98, RZ, 0x1, !P0 ;  /* 0x00000001ff629807 */ /* 0x004fe40004000000 */
[----:B------:R-:W-:Y:S02]  /*9010*/  PLOP3.LUT P1, PT, PT, PT, PT, 0x80, 0x8 ;  /* 0x000000000008781c */ /* 0x000fe40003f2f070 */
[----:B------:R-:W-:Y:S02]  /*9020*/  PLOP3.LUT P0, PT, PT, PT, PT, 0x8, 0x80 ;  /* 0x000000000080781c */ /* 0x000fe40003f0e170 */
[----:B------:R-:W-:Y:S01]  /*9030*/  P2R R115, PR, RZ, 0x2 ;  /* 0x00000002ff737803 */ /* 0x000fe20000000000 */
[----:B------:R-:W-:Y:S10]  /*9040*/  @P2 BRA `(.L_x_187) ;  /* 0xffffffd800242947 */ /* 0x000ff4000383ffff */
[----:B------:R-:W-:Y:S01]  /*9050*/  ISETP.NE.AND P2, PT, R113, RZ, PT ;  /* 0x000000ff7100720c */ /* 0x000fe20003f45270 */
[----:B------:R-:W-:Y:S01]  /*9060*/  UIADD3 UR37, UPT, UPT, UR37, 0x2, URZ ;  /* 0x0000000225257890 */ /* 0x000fe2000fffe0ff */
[----:B------:R-:W-:Y:S01]  /*9070*/  ISETP.NE.AND P0, PT, R93, 0x2, PT ;  /* 0x000000025d00780c */ /* 0x000fe20003f05270 */
[----:B------:R-:W-:Y:S02]  /*9080*/  IMAD.IADD R18, R100, 0x1, R77 ;  /* 0x0000000164127824 */ /* 0x000fe400078e024d */
[----:B------:R-:W-:Y:S01]  /*9090*/  IMAD.IADD R19, R101, 0x1, R78 ;  /* 0x0000000165137824 */ /* 0x000fe200078e024e */
[----:B------:R-:W-:Y:S02]  /*90a0*/  SEL R3, RZ, 0x1, P0 ;  /* 0x00000001ff037807 */ /* 0x000fe40000000000 */
[----:B------:R-:W-:Y:S02]  /*90b0*/  SEL R93, R93, RZ, P0 ;  /* 0x000000ff5d5d7207 */ /* 0x000fe40000000000 */
[----:B------:R-:W-:-:S03]  /*90c0*/  LOP3.LUT R104, R104, R3, RZ, 0x3c, !PT ;  /* 0x0000000368687212 */ /* 0x000fc600078e3cff */
[----:B------:R-:W-:Y:S01]  /*90d0*/  @P2 R2UR UR36, R102 ;  /* 0x00000000662422ca */ /* 0x000fe200000e0000 */
[----:B------:R-:W-:-:S14]  /*90e0*/  @P2 BRA `(.L_x_188) ;  /* 0xffffffc800b42947 */ /* 0x000fdc000383ffff */
[----:B------:R-:W-:-:S09]  /*90f0*/  UISETP.NE.AND UP0, UPT, UR41, URZ, UPT ;  /* 0x000000ff2900728c */ /* 0x000fd2000bf05270 */
[----:B------:R-:W-:Y:S05]  /*9100*/  BRA.U !UP0, `(.L_x_189) ;  /* 0x0000000108487547 */ /* 0x000fea000b800000 */
[----:B------:R-:W2:Y:S02]  /*9110*/  LDCU.64 UR4, c[0x0][0x890] ;  /* 0x00011200ff0477ac */ /* 0x000ea40008000a00 */
[----:B--2---:R-:W-:-:S04]  /*9120*/  UISETP.NE.U32.AND UP0, UPT, UR4, URZ, UPT ;  /* 0x000000ff0400728c */ /* 0x004fc8000bf05070 */
[----:B------:R-:W-:-:S09]  /*9130*/  UISETP.NE.AND.EX UP0, UPT, UR5, URZ, UPT, UP0 ;  /* 0x000000ff0500728c */ /* 0x000fd2000bf05300 */
[----:B------:R-:W-:Y:S05]  /*9140*/  BRA.U UP0, `(.L_x_190) ;  /* 0x00000001000c7547 */ /* 0x000fea000b800000 */
[----:B------:R-:W-:-:S13]  /*9150*/  FSETP.NEU.AND P0, PT, R58, RZ, PT ;  /* 0x000000ff3a00720b */ /* 0x000fda0003f0d000 */
[----:B------:R-:W-:Y:S05]  /*9160*/  @!P0 EXIT ;  /* 0x000000000000894d */ /* 0x000fea0003800000 */
[----:B------:R-:W-:Y:S05]  /*9170*/  BRA `(.L_x_189) ;  /* 0x00000000002c7947 */ /* 0x000fea0003800000 */
.L_x_190:
[----:B------:R-:W-:Y:S01]  /*9180*/  ISETP.NE.AND P0, PT, R90, RZ, PT ;  /* 0x000000ff5a00720c */ /* 0x000fe20003f05270 */
[----:B------:R-:W-:-:S12]  /*9190*/  BSSY.RECONVERGENT B0, `(.L_x_189) ;  /* 0x0000009000007945 */ /* 0x000fd80003800200 */
[----:B------:R-:W-:Y:S05]  /*91a0*/  @P0 BRA `(.L_x_191) ;  /* 0x0000000000140947 */ /* 0x000fea0003800000 */
[----:B------:R-:W2:Y:S02]  /*91b0*/  LDCU.64 UR4, c[0x0][0x888] ;  /* 0x00011100ff0477ac */ /* 0x000ea40008000a00 */
[----:B--2---:R-:W-:-:S04]  /*91c0*/  ISETP.NE.U32.AND P0, PT, RZ, UR4, PT ;  /* 0x00000004ff007c0c */ /* 0x004fc8000bf05070 */
[----:B------:R-:W-:-:S13]  /*91d0*/  ISETP.NE.AND.EX P0, PT, RZ, UR5, PT, P0 ;  /* 0x00000005ff007c0c */ /* 0x000fda000bf05300 */
[----:B------:R-:W-:Y:S05]  /*91e0*/  @!P0 EXIT ;  /* 0x000000000000894d */ /* 0x000fea0003800000 */
[----:B------:R-:W-:Y:S05]  /*91f0*/  BRA `(.L_x_192) ;  /* 0x0000000000087947 */ /* 0x000fea0003800000 */
.L_x_191:
[----:B------:R-:W-:-:S13]  /*9200*/  FSETP.NEU.AND P0, PT, R58, RZ, PT ;  /* 0x000000ff3a00720b */ /* 0x000fda0003f0d000 */
[----:B------:R-:W-:Y:S05]  /*9210*/  @!P0 EXIT ;  /* 0x000000000000894d */ /* 0x000fea0003800000 */
.L_x_192:
[----:B------:R-:W-:Y:S05]  /*9220*/  BSYNC.RECONVERGENT B0 ;  /* 0x0000000000007941 */ /* 0x000fea0003800200 */
.L_x_189:
[----:B------:R-:W-:Y:S01]  /*9230*/  IMAD R0, R103, 0x8, R88 ;  /* 0x0000000867007824 */ /* 0x000fe200078e0258 */
[----:B------:R-:W-:-:S04]  /*9240*/  DEPBAR.LE SB0, 0x0 ;  /* 0x000080000000791a */ /* 0x000fc80000000000 */
[----:B------:R-:W-:-:S04]  /*9250*/  IADD3 R0, PT, PT, R0, 0x128, RZ ;  /* 0x0000012800007810 */ /* 0x000fc80007ffe0ff */
[----:B------:R-:W-:-:S04]  /*9260*/  PRMT R0, R89, 0x654, R0 ;  /* 0x0000065459007816 */ /* 0x000fc80000000000 */
[----:B------:R-:W-:Y:S01]  /*9270*/  SYNCS.ARRIVE.TRANS64.RED.A1T0 RZ, [R0+URZ], RZ ;  /* 0x000000ff00ff79a7 */ /* 0x000fe200081004ff */
[----:B------:R-:W-:Y:S05]  /*9280*/  EXIT ;  /* 0x000000000000794d */ /* 0x000fea0003800000 */
.L_x_25:
[----:B--2---:R2:W4:Y:S02]  /*9290*/  SYNCS.PHASECHK.TRANS64.TRYWAIT P0, [R3+URZ+0x1c0], R2 ;  /* 0x0001c002030075a7 */ /* 0x00452400080011ff */
[----:B----4-:R-:W-:Y:S05]  /*92a0*/  @!P0 NANOSLEEP.SYNCS 0x989680 ;  /* 0x009896800000895d */ /* 0x010fea0003900000 */
[----:B------:R-:W4:Y:S02]  /*92b0*/  @!P0 SYNCS.PHASECHK.TRANS64 P0, [R3+URZ+0x1c0], R2 ;  /* 0x0001c002030085a7 */ /* 0x000f2400080010ff */
[----:B----4-:R-:W-:Y:S05]  /*92c0*/  @!P0 BRA `(.L_x_25) ;  /* 0xfffffffc00f08947 */ /* 0x010fea000383ffff */
[----:B------:R-:W-:Y:S05]  /*92d0*/  BRA `(.L_x_193) ;  /* 0xffffff8400a47947 */ /* 0x000fea000383ffff */
.L_x_28:
[----:B-1----:R-:W-:-:S07]  /*92e0*/  MOV R2, UR33 ;  /* 0x0000002100027c02 */ /* 0x002fce0008000f00 */
.L_x_194:
[----:B-1----:R1:W2:Y:S02]  /*92f0*/  SYNCS.PHASECHK.TRANS64.TRYWAIT P0, [R2+URZ+0x88], R5 ;  /* 0x00008805020075a7 */ /* 0x0022a400080011ff */
[----:B--2---:R-:W-:Y:S05]  /*9300*/  @!P0 NANOSLEEP.SYNCS 0x989680 ;  /* 0x009896800000895d */ /* 0x004fea0003900000 */
[----:B------:R-:W2:Y:S02]  /*9310*/  @!P0 SYNCS.PHASECHK.TRANS64 P0, [R2+URZ+0x88], R5 ;  /* 0x00008805020085a7 */ /* 0x000ea400080010ff */
[----:B--2---:R-:W-:Y:S05]  /*9320*/  @!P0 BRA `(.L_x_194) ;  /* 0xfffffffc00f08947 */ /* 0x004fea000383ffff */
[----:B------:R-:W-:Y:S05]  /*9330*/  BRA `(.L_x_27) ;  /* 0xffffff88000c7947 */ /* 0x000fea000383ffff */
.L_x_35:
[----:B-1----:R-:W-:-:S07]  /*9340*/  MOV R2, UR17 ;  /* 0x0000001100027c02 */ /* 0x002fce0008000f00 */
.L_x_195:
[----:B-1----:R1:W2:Y:S02]  /*9350*/  SYNCS.PHASECHK.TRANS64.TRYWAIT P0, [R2+URZ+0x88], R5 ;  /* 0x00008805020075a7 */ /* 0x0022a400080011ff */
[----:B--2---:R-:W-:Y:S05]  /*9360*/  @!P0 NANOSLEEP.SYNCS 0x989680 ;  /* 0x009896800000895d */ /* 0x004fea0003900000 */
[----:B------:R-:W2:Y:S02]  /*9370*/  @!P0 SYNCS.PHASECHK.TRANS64 P0, [R2+URZ+0x88], R5 ;  /* 0x00008805020085a7 */ /* 0x000ea400080010ff */
[----:B--2---:R-:W-:Y:S05]  /*9380*/  @!P0 BRA `(.L_x_195) ;  /* 0xfffffffc00f08947 */ /* 0x004fea000383ffff */
[----:B------:R-:W-:Y:S05]  /*9390*/  BRA `(.L_x_34) ;  /* 0xffffff8800cc7947 */ /* 0x000fea000383ffff */
.L_x_40:
[----:B-1----:R1:W2:Y:S02]  /*93a0*/  SYNCS.PHASECHK.TRANS64.TRYWAIT P0, [R2+URZ+0x150], R3 ;  /* 0x00015003020075a7 */ /* 0x0022a400080011ff */
[----:B--2---:R-:W-:Y:S05]  /*93b0*/  @!P0 NANOSLEEP.SYNCS 0x989680 ;  /* 0x009896800000895d */ /* 0x004fea0003900000 */
[----:B------:R-:W2:Y:S02]  /*93c0*/  @!P0 SYNCS.PHASECHK.TRANS64 P0, [R2+URZ+0x150], R3 ;  /* 0x00015003020085a7 */ /* 0x000ea400080010ff */
[----:B--2---:R-:W-:Y:S05]  /*93d0*/  @!P0 BRA `(.L_x_40) ;  /* 0xfffffffc00f08947 */ /* 0x004fea000383ffff */
[----:B------:R-:W-:Y:S05]  /*93e0*/  BRA `(.L_x_196) ;  /* 0xffffff8c00707947 */ /* 0x000fea000383ffff */
.L_x_44:
[----:B---3--:R-:W-:-:S07]  /*93f0*/  MOV R0, UR4 ;  /* 0x0000000400007c02 */ /* 0x008fce0008000f00 */
.L_x_197:
[----:B-1----:R1:W2:Y:S02]  /*9400*/  SYNCS.PHASECHK.TRANS64.TRYWAIT P0, [R0+URZ], R3 ;  /* 0x00000003000075a7 */ /* 0x0022a400080011ff */
[----:B--2---:R-:W-:Y:S05]  /*9410*/  @!P0 NANOSLEEP.SYNCS 0x989680 ;  /* 0x009896800000895d */ /* 0x004fea0003900000 */
[----:B------:R-:W2:Y:S02]  /*9420*/  @!P0 SYNCS.PHASECHK.TRANS64 P0, [R0+URZ], R3 ;  /* 0x00000003000085a7 */ /* 0x000ea400080010ff */
[----:B--2---:R-:W-:Y:S05]  /*9430*/  @!P0 BRA `(.L_x_197) ;  /* 0xfffffffc00f08947 */ /* 0x004fea000383ffff */
[----:B------:R-:W-:Y:S05]  /*9440*/  BRA `(.L_x_198) ;  /* 0xffffff9000e07947 */ /* 0x000fea000383ffff */
.L_x_45:
[----:B---3--:R-:W-:-:S07]  /*9450*/  MOV R0, UR4 ;  /* 0x0000000400007c02 */ /* 0x008fce0008000f00 */
.L_x_199:
[----:B-1----:R1:W2:Y:S02]  /*9460*/  SYNCS.PHASECHK.TRANS64.TRYWAIT P0, [R0+URZ], R3 ;  /* 0x00000003000075a7 */ /* 0x0022a400080011ff */
[----:B--2---:R-:W-:Y:S05]  /*9470*/  @!P0 NANOSLEEP.SYNCS 0x989680 ;  /* 0x009896800000895d */ /* 0x004fea0003900000 */
[----:B------:R-:W2:Y:S02]  /*9480*/  @!P0 SYNCS.PHASECHK.TRANS64 P0, [R0+URZ], R3 ;  /* 0x00000003000085a7 */ /* 0x000ea400080010ff */
[----:B--2---:R-:W-:Y:S05]  /*9490*/  @!P0 BRA `(.L_x_199) ;  /* 0xfffffffc00f08947 */ /* 0x004fea000383ffff */
[----:B------:R-:W-:Y:S05]  /*94a0*/  BRA `(.L_x_200) ;  /* 0xffffff9000ec7947 */ /* 0x000fea000383ffff */
.L_x_46:
[----:B---3--:R-:W-:-:S07]  /*94b0*/  MOV R0, UR4 ;  /* 0x0000000400007c02 */ /* 0x008fce0008000f00 */
.L_x_201:
[----:B-1----:R1:W2:Y:S02]  /*94c0*/  SYNCS.PHASECHK.TRANS64.TRYWAIT P0, [R0+URZ], R3 ;  /* 0x00000003000075a7 */ /* 0x0022a400080011ff */
[----:B--2---:R-:W-:Y:S05]  /*94d0*/  @!P0 NANOSLEEP.SYNCS 0x989680 ;  /* 0x009896800000895d */ /* 0x004fea0003900000 */
[----:B------:R-:W2:Y:S02]  /*94e0*/  @!P0 SYNCS.PHASECHK.TRANS64 P0, [R0+URZ], R3 ;  /* 0x00000003000085a7 */ /* 0x000ea400080010ff */
[----:B--2---:R-:W-:Y:S05]  /*94f0*/  @!P0 BRA `(.L_x_201) ;  /* 0xfffffffc00f08947 */ /* 0x004fea000383ffff */
[----:B------:R-:W-:Y:S05]  /*9500*/  BRA `(.L_x_202) ;  /* 0xffffff9000f87947 */ /* 0x000fea000383ffff */
.L_x_47:
[----:B---3--:R-:W-:-:S07]  /*9510*/  MOV R0, UR4 ;  /* 0x0000000400007c02 */ /* 0x008fce0008000f00 */
.L_x_203:
[----:B-1----:R1:W2:Y:S02]  /*9520*/  SYNCS.PHASECHK.TRANS64.TRYWAIT P0, [R0+URZ], R3 ;  /* 0x00000003000075a7 */ /* 0x0022a400080011ff */
[----:B--2---:R-:W-:Y:S05]  /*9530*/  @!P0 NANOSLEEP.SYNCS 0x989680 ;  /* 0x009896800000895d */ /* 0x004fea0003900000 */
[----:B------:R-:W2:Y:S02]  /*9540*/  @!P0 SYNCS.PHASECHK.TRANS64 P0, [R0+URZ], R3 ;  /* 0x00000003000085a7 */ /* 0x000ea400080010ff */
[----:B--2---:R-:W-:Y:S05]  /*9550*/  @!P0 BRA `(.L_x_203) ;  /* 0xfffffffc00f08947 */ /* 0x004fea000383ffff */
[----:B------:R-:W-:Y:S05]  /*9560*/  BRA `(.L_x_204) ;  /* 0xffffff9400047947 */ /* 0x000fea000383ffff */
.L_x_48:
[----:B---3--:R-:W-:-:S07]  /*9570*/  MOV R0, UR4 ;  /* 0x0000000400007c02 */ /* 0x008fce0008000f00 */
.L_x_205:
[----:B-1----:R1:W2:Y:S02]  /*9580*/  SYNCS.PHASECHK.TRANS64.TRYWAIT P0, [R0+URZ], R3 ;  /* 0x00000003000075a7 */ /* 0x0022a400080011ff */
[----:B--2---:R-:W-:Y:S05]  /*9590*/  @!P0 NANOSLEEP.SYNCS 0x989680 ;  /* 0x009896800000895d */ /* 0x004fea0003900000 */
[----:B------:R-:W2:Y:S02]  /*95a0*/  @!P0 SYNCS.PHASECHK.TRANS64 P0, [R0+URZ], R3 ;  /* 0x00000003000085a7 */ /* 0x000ea400080010ff */
[----:B--2---:R-:W-:Y:S05]  /*95b0*/  @!P0 BRA `(.L_x_205) ;  /* 0xfffffffc00f08947 */ /* 0x004fea000383ffff */
[----:B------:R-:W-:Y:S05]  /*95c0*/  BRA `(.L_x_206) ;  /* 0xffffff9400107947 */ /* 0x000fea000383ffff */
.L_x_49:
[----:B---3--:R-:W-:-:S07]  /*95d0*/  MOV R0, UR4 ;  /* 0x0000000400007c02 */ /* 0x008fce0008000f00 */
.L_x_207:
[----:B-1----:R1:W2:Y:S02]  /*95e0*/  SYNCS.PHASECHK.TRANS64.TRYWAIT P0, [R0+URZ], R3 ;  /* 0x00000003000075a7 */ /* 0x0022a400080011ff */
[----:B--2---:R-:W-:Y:S05]  /*95f0*/  @!P0 NANOSLEEP.SYNCS 0x989680 ;  /* 0x009896800000895d */ /* 0x004fea0003900000 */
[----:B------:R-:W2:Y:S02]  /*9600*/  @!P0 SYNCS.PHASECHK.TRANS64 P0, [R0+URZ], R3 ;  /* 0x00000003000085a7 */ /* 0x000ea400080010ff */
[----:B--2---:R-:W-:Y:S05]  /*9610*/  @!P0 BRA `(.L_x_207) ;  /* 0xfffffffc00f08947 */ /* 0x004fea000383ffff */
[----:B------:R-:W-:Y:S05]  /*9620*/  BRA `(.L_x_208) ;  /* 0xffffff94001c7947 */ /* 0x000fea000383ffff */
.L_x_50:
[----:B---3--:R-:W-:-:S07]  /*9630*/  MOV R0, UR4 ;  /* 0x0000000400007c02 */ /* 0x008fce0008000f00 */
.L_x_209:
[----:B-1----:R1:W2:Y:S02]  /*9640*/  SYNCS.PHASECHK.TRANS64.TRYWAIT P0, [R0+URZ], R3 ;  /* 0x00000003000075a7 */ /* 0x0022a400080011ff */
[----:B--2---:R-:W-:Y:S05]  /*9650*/  @!P0 NANOSLEEP.SYNCS 0x989680 ;  /* 0x009896800000895d */ /* 0x004fea0003900000 */
[----:B------:R-:W2:Y:S02]  /*9660*/  @!P0 SYNCS.PHASECHK.TRANS64 P0, [R0+URZ], R3 ;  /* 0x00000003000085a7 */ /* 0x000ea400080010ff */
[----:B--2---:R-:W-:Y:S05]  /*9670*/  @!P0 BRA `(.L_x_209) ;  /* 0xfffffffc00f08947 */ /* 0x004fea000383ffff */
[----:B------:R-:W-:Y:S05]  /*9680*/  BRA `(.L_x_210) ;  /* 0xffffff9400287947 */ /* 0x000fea000383ffff */
.L_x_51:
[----:B---3--:R-:W-:-:S07]  /*9690*/  MOV R0, UR4 ;  /* 0x0000000400007c02 */ /* 0x008fce0008000f00 */
.L_x_211:
[----:B-1----:R1:W2:Y:S02]  /*96a0*/  SYNCS.PHASECHK.TRANS64.TRYWAIT P0, [R0+URZ], R3 ;  /* 0x00000003000075a7 */ /* 0x0022a400080011ff */
[----:B--2---:R-:W-:Y:S05]  /*96b0*/  @!P0 NANOSLEEP.SYNCS 0x989680 ;  /* 0x009896800000895d */ /* 0x004fea0003900000 */
[----:B------:R-:W2:Y:S02]  /*96c0*/  @!P0 SYNCS.PHASECHK.TRANS64 P0, [R0+URZ], R3 ;  /* 0x00000003000085a7 */ /* 0x000ea400080010ff */
[----:B--2---:R-:W-:Y:S05]  /*96d0*/  @!P0 BRA `(.L_x_211) ;  /* 0xfffffffc00f08947 */ /* 0x004fea000383ffff */
[----:B------:R-:W-:Y:S05]  /*96e0*/  BRA `(.L_x_212) ;  /* 0xffffff9400347947 */ /* 0x000fea000383ffff */
.L_x_52:
[----:B---3--:R-:W-:-:S07]  /*96f0*/  MOV R0, UR4 ;  /* 0x0000000400007c02 */ /* 0x008fce0008000f00 */
.L_x_213:
[----:B-1----:R1:W2:Y:S02]  /*9700*/  SYNCS.PHASECHK.TRANS64.TRYWAIT P0, [R0+URZ], R3 ;  /* 0x00000003000075a7 */ /* 0x0022a400080011ff */
[----:B--2---:R-:W-:Y:S05]  /*9710*/  @!P0 NANOSLEEP.SYNCS 0x989680 ;  /* 0x009896800000895d */ /* 0x004fea0003900000 */
[----:B------:R-:W2:Y:S02]  /*9720*/  @!P0 SYNCS.PHASECHK.TRANS64 P0, [R0+URZ], R3 ;  /* 0x00000003000085a7 */ /* 0x000ea400080010ff */
[----:B--2---:R-:W-:Y:S05]  /*9730*/  @!P0 BRA `(.L_x_213) ;  /* 0xfffffffc00f08947 */ /* 0x004fea000383ffff */
[----:B------:R-:W-:Y:S05]  /*9740*/  BRA `(.L_x_214) ;  /* 0xffffff9400407947 */ /* 0x000fea000383ffff */
.L_x_53:
[----:B---3--:R-:W-:-:S07]  /*9750*/  MOV R0, UR4 ;  /* 0x0000000400007c02 */ /* 0x008fce0008000f00 */
.L_x_215:
[----:B-1----:R1:W2:Y:S02]  /*9760*/  SYNCS.PHASECHK.TRANS64.TRYWAIT P0, [R0+URZ], R3 ;  /* 0x00000003000075a7 */ /* 0x0022a400080011ff */
[----:B--2---:R-:W-:Y:S05]  /*9770*/  @!P0 NANOSLEEP.SYNCS 0x989680 ;  /* 0x009896800000895d */ /* 0x004fea0003900000 */
[----:B------:R-:W2:Y:S02]  /*9780*/  @!P0 SYNCS.PHASECHK.TRANS64 P0, [R0+URZ], R3 ;  /* 0x00000003000085a7 */ /* 0x000ea400080010ff */
[----:B--2---:R-:W-:Y:S05]  /*9790*/  @!P0 BRA `(.L_x_215) ;  /* 0xfffffffc00f08947 */ /* 0x004fea000383ffff */
[----:B------:R-:W-:Y:S05]  /*97a0*/  BRA `(.L_x_216) ;  /* 0xffffff94004c7947 */ /* 0x000fea000383ffff */
.L_x_54:
[----:B---3--:R-:W-:-:S07]  /*97b0*/  MOV R0, UR4 ;  /* 0x0000000400007c02 */ /* 0x008fce0008000f00 */
.L_x_217:
[----:B-1----:R1:W2:Y:S02]  /*97c0*/  SYNCS.PHASECHK.TRANS64.TRYWAIT P0, [R0+URZ], R3 ;  /* 0x00000003000075a7 */ /* 0x0022a400080011ff */
[----:B--2---:R-:W-:Y:S05]  /*97d0*/  @!P0 NANOSLEEP.SYNCS 0x989680 ;  /* 0x009896800000895d */ /* 0x004fea0003900000 */
[----:B------:R-:W2:Y:S02]  /*97e0*/  @!P0 SYNCS.PHASECHK.TRANS64 P0, [R0+URZ], R3 ;  /* 0x00000003000085a7 */ /* 0x000ea400080010ff */
[----:B--2---:R-:W-:Y:S05]  /*97f0*/  @!P0 BRA `(.L_x_217) ;  /* 0xfffffffc00f08947 */ /* 0x004fea000383ffff */
[----:B------:R-:W-:Y:S05]  /*9800*/  BRA `(.L_x_218) ;  /* 0xffffff9400587947 */ /* 0x000fea000383ffff */
.L_x_55:
[----:B---3--:R-:W-:-:S07]  /*9810*/  MOV R0, UR4 ;  /* 0x0000000400007c02 */ /* 0x008fce0008000f00 */
.L_x_219:
[----:B-1----:R1:W2:Y:S02]  /*9820*/  SYNCS.PHASECHK.TRANS64.TRYWAIT P0, [R0+URZ], R3 ;  /* 0x00000003000075a7 */ /* 0x0022a400080011ff */
[----:B--2---:R-:W-:Y:S05]  /*9830*/  @!P0 NANOSLEEP.SYNCS 0x989680 ;  /* 0x009896800000895d */ /* 0x004fea0003900000 */
[----:B------:R-:W2:Y:S02]  /*9840*/  @!P0 SYNCS.PHASECHK.TRANS64 P0, [R0+URZ], R3 ;  /* 0x00000003000085a7 */ /* 0x000ea400080010ff */
[----:B--2---:R-:W-:Y:S05]  /*9850*/  @!P0 BRA `(.L_x_219) ;  /* 0xfffffffc00f08947 */ /* 0x004fea000383ffff */
[----:B------:R-:W-:Y:S05]  /*9860*/  BRA `(.L_x_220) ;  /* 0xffffff9400647947 */ /* 0x000fea000383ffff */
.L_x_56:
[----:B---3--:R-:W-:-:S07]  /*9870*/  MOV R0, UR4 ;  /* 0x0000000400007c02 */ /* 0x008fce0008000f00 */
.L_x_221:
[----:B-1----:R1:W2:Y:S02]  /*9880*/  SYNCS.PHASECHK.TRANS64.TRYWAIT P0, [R0+URZ], R3 ;  /* 0x00000003000075a7 */ /* 0x0022a400080011ff */
[----:B--2---:R-:W-:Y:S05]  /*9890*/  @!P0 NANOSLEEP.SYNCS 0x989680 ;  /* 0x009896800000895d */ /* 0x004fea0003900000 */
[----:B------:R-:W2:Y:S02]  /*98a0*/  @!P0 SYNCS.PHASECHK.TRANS64 P0, [R0+URZ], R3 ;  /* 0x00000003000085a7 */ /* 0x000ea400080010ff */
[----:B--2---:R-:W-:Y:S05]  /*98b0*/  @!P0 BRA `(.L_x_221) ;  /* 0xfffffffc00f08947 */ /* 0x004fea000383ffff */
[----:B------:R-:W-:Y:S05]  /*98c0*/  BRA `(.L_x_222) ;  /* 0xffffff9400707947 */ /* 0x000fea000383ffff */
.L_x_57:
[----:B---3--:R-:W-:-:S07]  /*98d0*/  MOV R0, UR4 ;  /* 0x0000000400007c02 */ /* 0x008fce0008000f00 */
.L_x_223:
[----:B-1----:R1:W2:Y:S02]  /*98e0*/  SYNCS.PHASECHK.TRANS64.TRYWAIT P0, [R0+URZ], R3 ;  /* 0x00000003000075a7 */ /* 0x0022a400080011ff */
[----:B--2---:R-:W-:Y:S05]  /*98f0*/  @!P0 NANOSLEEP.SYNCS 0x989680 ;  /* 0x009896800000895d */ /* 0x004fea0003900000 */
[----:B------:R-:W2:Y:S02]  /*9900*/  @!P0 SYNCS.PHASECHK.TRANS64 P0, [R0+URZ], R3 ;  /* 0x00000003000085a7 */ /* 0x000ea400080010ff */
[----:B--2---:R-:W-:Y:S05]  /*9910*/  @!P0 BRA `(.L_x_223) ;  /* 0xfffffffc00f08947 */ /* 0x004fea000383ffff */
[----:B------:R-:W-:Y:S05]  /*9920*/  BRA `(.L_x_224) ;  /* 0xffffff94007c7947 */ /* 0x000fea000383ffff */
.L_x_58:
[----:B---3--:R-:W-:-:S07]  /*9930*/  MOV R0, UR4 ;  /* 0x0000000400007c02 */ /* 0x008fce0008000f00 */
.L_x_225:
[----:B-1----:R1:W2:Y:S02]  /*9940*/  SYNCS.PHASECHK.TRANS64.TRYWAIT P0, [R0+URZ], R3 ;  /* 0x00000003000075a7 */ /* 0x0022a400080011ff */
[----:B--2---:R-:W-:Y:S05]  /*9950*/  @!P0 NANOSLEEP.SYNCS 0x989680 ;  /* 0x009896800000895d */ /* 0x004fea0003900000 */
[----:B------:R-:W2:Y:S02]  /*9960*/  @!P0 SYNCS.PHASECHK.TRANS64 P0, [R0+URZ], R3 ;  /* 0x00000003000085a7 */ /* 0x000ea400080010ff */
[----:B--2---:R-:W-:Y:S05]  /*9970*/  @!P0 BRA `(.L_x_225) ;  /* 0xfffffffc00f08947 */ /* 0x004fea000383ffff */
[----:B------:R-:W-:Y:S05]  /*9980*/  BRA `(.L_x_226) ;  /* 0xffffff9400887947 */ /* 0x000fea000383ffff */
.L_x_59:
[----:B---3--:R-:W-:-:S07]  /*9990*/  MOV R0, UR4 ;  /* 0x0000000400007c02 */ /* 0x008fce0008000f00 */
.L_x_227:
[----:B-1----:R1:W2:Y:S02]  /*99a0*/  SYNCS.PHASECHK.TRANS64.TRYWAIT P0, [R0+URZ], R3 ;  /* 0x00000003000075a7 */ /* 0x0022a400080011ff */
[----:B--2---:R-:W-:Y:S05]  /*99b0*/  @!P0 NANOSLEEP.SYNCS 0x989680 ;  /* 0x009896800000895d */ /* 0x004fea0003900000 */
[----:B------:R-:W2:Y:S02]  /*99c0*/  @!P0 SYNCS.PHASECHK.TRANS64 P0, [R0+URZ], R3 ;  /* 0x00000003000085a7 */ /* 0x000ea400080010ff */
[----:B--2---:R-:W-:Y:S05]  /*99d0*/  @!P0 BRA `(.L_x_227) ;  /* 0xfffffffc00f08947 */ /* 0x004fea000383ffff */
[----:B------:R-:W-:Y:S05]  /*99e0*/  BRA `(.L_x_228) ;  /* 0xffffff9400947947 */ /* 0x000fea000383ffff */
.L_x_62:
[----:B-1----:R1:W2:Y:S02]  /*99f0*/  SYNCS.PHASECHK.TRANS64.TRYWAIT P0, [R0+URZ+0x1b0], R5 ;  /* 0x0001b005000075a7 */ /* 0x0022a400080011ff */
[----:B--2---:R-:W-:Y:S05]  /*9a00*/  @!P0 NANOSLEEP.SYNCS 0x989680 ;  /* 0x009896800000895d */ /* 0x004fea0003900000 */
[----:B------:R-:W2:Y:S02]  /*9a10*/  @!P0 SYNCS.PHASECHK.TRANS64 P0, [R0+URZ+0x1b0], R5 ;  /* 0x0001b005000085a7 */ /* 0x000ea400080010ff */
[----:B--2---:R-:W-:Y:S05]  /*9a20*/  @!P0 BRA `(.L_x_62) ;  /* 0xfffffffc00f08947 */ /* 0x004fea000383ffff */
[----:B------:R-:W-:Y:S05]  /*9a30*/  BRA `(.L_x_229) ;  /* 0xffffff9400f47947 */ /* 0x000fea000383ffff */
.L_x_63:
[----:B------:R-:W-:-:S07]  /*9a40*/  MOV R0, UR5 ;  /* 0x0000000500007c02 */ /* 0x000fce0008000f00 */
.L_x_230:
[----:B-1----:R1:W2:Y:S02]  /*9a50*/  SYNCS.PHASECHK.TRANS64.TRYWAIT P0, [R0+URZ+0x160], R7 ;  /* 0x00016007000075a7 */ /* 0x0022a400080011ff */
[----:B--2---:R-:W-:Y:S05]  /*9a60*/  @!P0 NANOSLEEP.SYNCS 0x989680 ;  /* 0x009896800000895d */ /* 0x004fea0003900000 */
[----:B------:R-:W2:Y:S02]  /*9a70*/  @!P0 SYNCS.PHASECHK.TRANS64 P0, [R0+URZ+0x160], R7 ;  /* 0x00016007000085a7 */ /* 0x000ea400080010ff */
[----:B--2---:R-:W-:Y:S05]  /*9a80*/  @!P0 BRA `(.L_x_230) ;  /* 0xfffffffc00f08947 */ /* 0x004fea000383ffff */
[----:B------:R-:W-:Y:S05]  /*9a90*/  BRA `(.L_x_231) ;  /* 0xffffff9800047947 */ /* 0x000fea000383ffff */
.L_x_64:
[----:B-1----:R1:W2:Y:S02]  /*9aa0*/  SYNCS.PHASECHK.TRANS64.TRYWAIT P1, [R0+URZ+0x150], R5 ;  /* 0x00015005000075a7 */ /* 0x0022a400080211ff */
[----:B--2---:R-:W-:Y:S05]  /*9ab0*/  @!P1 NANOSLEEP.SYNCS 0x989680 ;  /* 0x009896800000995d */ /* 0x004fea0003900000 */
[----:B------:R-:W2:Y:S02]  /*9ac0*/  @!P1 SYNCS.PHASECHK.TRANS64 P1, [R0+URZ+0x150], R5 ;  /* 0x00015005000095a7 */ /* 0x000ea400080210ff */
[----:B--2---:R-:W-:Y:S05]  /*9ad0*/  @!P1 BRA `(.L_x_64) ;  /* 0xfffffffc00f09947 */ /* 0x004fea000383ffff */
[----:B------:R-:W-:Y:S05]  /*9ae0*/  BRA `(.L_x_232) ;  /* 0xffffff9800347947 */ /* 0x000fea000383ffff */
.L_x_67:
[----:B------:R-:W-:-:S07]  /*9af0*/  MOV R0, UR5 ;  /* 0x0000000500007c02 */ /* 0x000fce0008000f00 */
.L_x_233:
[----:B-1----:R1:W2:Y:S02]  /*9b00*/  SYNCS.PHASECHK.TRANS64.TRYWAIT P0, [R0+URZ+0x160], R3 ;  /* 0x00016003000075a7 */ /* 0x0022a400080011ff */
[----:B--2---:R-:W-:Y:S05]  /*9b10*/  @!P0 NANOSLEEP.SYNCS 0x989680 ;  /* 0x009896800000895d */ /* 0x004fea0003900000 */
[----:B------:R-:W2:Y:S02]  /*9b20*/  @!P0 SYNCS.PHASECHK.TRANS64 P0, [R0+URZ+0x160], R3 ;  /* 0x00016003000085a7 */ /* 0x000ea400080010ff */
[----:B--2---:R-:W-:Y:S05]  /*9b30*/  @!P0 BRA `(.L_x_233) ;  /* 0xfffffffc00f08947 */ /* 0x004fea000383ffff */
[----:B------:R-:W-:Y:S05]  /*9b40*/  BRA `(.L_x_66) ;  /* 0xffffff9800887947 */ /* 0x000fea000383ffff */
.L_x_76:
[----:B-1----:R-:W-:-:S04]  /*9b50*/  MOV R4, UR7 ;  /* 0x0000000700047c02 */ /* 0x002fc80008000f00 */
[----:B------:R1:W2:Y:S03]  /*9b60*/  SYNCS.PHASECHK.TRANS64.TRYWAIT P0, [R4+URZ+0x8], R5 ;  /* 0x00000805040075a7 */ /* 0x0002a600080011ff */
[----:B--2---:R-:W-:Y:S05]  /*9b70*/  @!P0 NANOSLEEP.SYNCS 0x989680 ;  /* 0x009896800000895d */ /* 0x004fea0003900000 */
[----:B------:R-:W2:Y:S02]  /*9b80*/  @!P0 SYNCS.PHASECHK.TRANS64 P0, [R4+URZ+0x8], R5 ;  /* 0x00000805040085a7 */ /* 0x000ea400080010ff */
[----:B--2---:R-:W-:Y:S05]  /*9b90*/  @!P0 BRA `(.L_x_76) ;  /* 0xfffffffc00ec8947 */ /* 0x004fea000383ffff */
[----:B------:R-:W-:Y:S05]  /*9ba0*/  BRA `(.L_x_75) ;  /* 0xffffff9c003c7947 */ /* 0x000fea000383ffff */
.L_x_78:
[----:B------:R-:W-:Y:S01]  /*9bb0*/  BSSY B0, `(.L_x_234) ;  /* 0x0000006000007945 */ /* 0x000fe20003800000 */
[----:B------:R-:W-:-:S07]  /*9bc0*/  MOV R15, 0xffffffff ;  /* 0xffffffff000f7802 */ /* 0x000fce0000000f00 */
[----:B-1---5:R-:W-:Y:S05]  /*9bd0*/  WARPSYNC.COLLECTIVE R15, `(.L_x_235) ;  /* 0x000000000f0c7348 */ /* 0x022fea0003c00000 */
[----:B------:R-:W-:Y:S02]  /*9be0*/  ELECT P6, UR79, PT ;  /* 0x00000000004f782f */ /* 0x000fe400038c0000 */
[----:B------:R-:W-:Y:S01]  /*9bf0*/  MOV R14, UR79 ;  /* 0x0000004f000e7c02 */ /* 0x000fe20008000f00 */
[----:B-1---5:R-:W-:Y:S10]  /*9c00*/  ENDCOLLECTIVE ;  /* 0x000000000000791b */ /* 0x022ff40003800000 */
.L_x_235:
[----:B------:R-:W-:Y:S05]  /*9c10*/  BSYNC B0 ;  /* 0x0000000000007941 */ /* 0x000fea0003800000 */
.L_x_234:
[----:B------:R-:W-:Y:S05]  /*9c20*/  BRA `(.L_x_236) ;  /* 0xffffff9c006c7947 */ /* 0x000fea000383ffff */
.L_x_80:
[----:B-1----:R-:W-:-:S04]  /*9c30*/  MOV R2, UR7 ;  /* 0x0000000700027c02 */ /* 0x002fc80008000f00 */
[----:B------:R1:W2:Y:S03]  /*9c40*/  SYNCS.PHASECHK.TRANS64.TRYWAIT P0, [R2+URZ+0x8], R3 ;  /* 0x00000803020075a7 */ /* 0x0002a600080011ff */
[----:B--2---:R-:W-:Y:S05]  /*9c50*/  @!P0 NANOSLEEP.SYNCS 0x989680 ;  /* 0x009896800000895d */ /* 0x004fea0003900000 */
[----:B------:R-:W2:Y:S02]  /*9c60*/  @!P0 SYNCS.PHASECHK.TRANS64 P0, [R2+URZ+0x8], R3 ;  /* 0x00000803020085a7 */ /* 0x000ea400080010ff */
[----:B--2---:R-:W-:Y:S05]  /*9c70*/  @!P0 BRA `(.L_x_80) ;  /* 0xfffffffc00ec8947 */ /* 0x004fea000383ffff */
[----:B------:R-:W-:Y:S05]  /*9c80*/  BRA `(.L_x_79) ;  /* 0xffffff9c00707947 */ /* 0x000fea000383ffff */
.L_x_81:
[----:B-1----:R1:W2:Y:S02]  /*9c90*/  SYNCS.PHASECHK.TRANS64.TRYWAIT P0, [R0+URZ+0x150], R5 ;  /* 0x00015005000075a7 */ /* 0x0022a400080011ff */
[----:B--2---:R-:W-:Y:S05]  /*9ca0*/  @!P0 NANOSLEEP.SYNCS 0x989680 ;  /* 0x009896800000895d */ /* 0x004fea0003900000 */
[----:B------:R-:W2:Y:S02]  /*9cb0*/  @!P0 SYNCS.PHASECHK.TRANS64 P0, [R0+URZ+0x150], R5 ;  /* 0x00015005000085a7 */ /* 0x000ea400080010ff */
[----:B--2---:R-:W-:Y:S05]  /*9cc0*/  @!P0 BRA `(.L_x_81) ;  /* 0xfffffffc00f08947 */ /* 0x004fea000383ffff */
[----:B------:R-:W-:Y:S05]  /*9cd0*/  BRA `(.L_x_237) ;  /* 0xffffffa0005c7947 */ /* 0x000fea000383ffff */
.L_x_83:
[----:B------:R-:W-:-:S07]  /*9ce0*/  MOV R0, UR9 ;  /* 0x0000000900007c02 */ /* 0x000fce0008000f00 */
.L_x_238:
[----:B-1----:R1:W2:Y:S02]  /*9cf0*/  SYNCS.PHASECHK.TRANS64.TRYWAIT P0, [R0+URZ+0x190], R5 ;  /* 0x00019005000075a7 */ /* 0x0022a400080011ff */
[----:B--2---:R-:W-:Y:S05]  /*9d00*/  @!P0 NANOSLEEP.SYNCS 0x989680 ;  /* 0x009896800000895d */ /* 0x004fea0003900000 */
[----:B------:R-:W2:Y:S02]  /*9d10*/  @!P0 SYNCS.PHASECHK.TRANS64 P0, [R0+URZ+0x190], R5 ;  /* 0x00019005000085a7 */ /* 0x000ea400080010ff */
[----:B--2---:R-:W-:Y:S05]  /*9d20*/  @!P0 BRA `(.L_x_238) ;  /* 0xfffffffc00f08947 */ /* 0x004fea000383ffff */
[----:B------:R-:W-:Y:S05]  /*9d30*/  BRA `(.L_x_239) ;  /* 0xffffffa000a87947 */ /* 0x000fea000383ffff */
.L_x_86:
[----:B------:R-:W-:Y:S07]  /*9d40*/  MOV R0, UR8 ;  /* 0x0000000800007c02 */ /* 0x000fee0008000f00 */
.L_x_240:
[----:B-1----:R1:W2:Y:S02]  /*9d50*/  SYNCS.PHASECHK.TRANS64.TRYWAIT P0, [R0+URZ], R5 ;  /* 0x00000005000075a7 */ /* 0x0022a400080011ff */
[----:B--2---:R-:W-:Y:S05]  /*9d60*/  @!P0 NANOSLEEP.SYNCS 0x989680 ;  /* 0x009896800000895d */ /* 0x004fea0003900000 */
[----:B------:R-:W2:Y:S02]  /*9d70*/  @!P0 SYNCS.PHASECHK.TRANS64 P0, [R0+URZ], R5 ;  /* 0x00000005000085a7 */ /* 0x000ea400080010ff */
[----:B--2---:R-:W-:Y:S05]  /*9d80*/  @!P0 BRA `(.L_x_240) ;  /* 0xfffffffc00f08947 */ /* 0x004fea000383ffff */
[----:B------:R-:W-:Y:S05]  /*9d90*/  BRA `(.L_x_85) ;  /* 0xffffffa000bc7947 */ /* 0x000fea000383ffff */
.L_x_90:
[----:B-1----:R-:W-:-:S07]  /*9da0*/  MOV R0, UR8 ;  /* 0x0000000800007c02 */ /* 0x002fce0008000f00 */
.L_x_241:
[----:B-1----:R1:W2:Y:S02]  /*9db0*/  SYNCS.PHASECHK.TRANS64.TRYWAIT P0, [R0+URZ], R3 ;  /* 0x00000003000075a7 */ /* 0x0022a400080011ff */
[----:B--2---:R-:W-:Y:S05]  /*9dc0*/  @!P0 NANOSLEEP.SYNCS 0x989680 ;  /* 0x009896800000895d */ /* 0x004fea0003900000 */
[----:B------:R-:W2:Y:S02]  /*9dd0*/  @!P0 SYNCS.PHASECHK.TRANS64 P0, [R0+URZ], R3 ;  /* 0x00000003000085a7 */ /* 0x000ea400080010ff */
[----:B--2---:R-:W-:Y:S05]  /*9de0*/  @!P0 BRA `(.L_x_241) ;  /* 0xfffffffc00f08947 */ /* 0x004fea000383ffff */
[----:B------:R-:W-:Y:S05]  /*9df0*/  BRA `(.L_x_242) ;  /* 0xffffffa400b07947 */ /* 0x000fea000383ffff */
.L_x_91:
[----:B------:R-:W-:-:S07]  /*9e00*/  MOV R0, UR8 ;  /* 0x0000000800007c02 */ /* 0x000fce0008000f00 */
.L_x_243:
[----:B-1----:R1:W2:Y:S02]  /*9e10*/  SYNCS.PHASECHK.TRANS64.TRYWAIT P0, [R0+URZ], R3 ;  /* 0x00000003000075a7 */ /* 0x0022a400080011ff */
[----:B--2---:R-:W-:Y:S05]  /*9e20*/  @!P0 NANOSLEEP.SYNCS 0x989680 ;  /* 0x009896800000895d */ /* 0x004fea0003900000 */
[----:B------:R-:W2:Y:S02]  /*9e30*/  @!P0 SYNCS.PHASECHK.TRANS64 P0, [R0+URZ], R3 ;  /* 0x00000003000085a7 */ /* 0x000ea400080010ff */
[----:B--2---:R-:W-:Y:S05]  /*9e40*/  @!P0 BRA `(.L_x_243) ;  /* 0xfffffffc00f08947 */ /* 0x004fea000383ffff */
[----:B------:R-:W-:Y:S05]  /*9e50*/  BRA `(.L_x_244) ;  /* 0xffffffa400bc7947 */ /* 0x000fea000383ffff */
.L_x_92:
[----:B------:R-:W-:-:S07]  /*9e60*/  MOV R0, UR8 ;  /* 0x0000000800007c02 */ /* 0x000fce0008000f00 */
.L_x_245:
[----:B-1----:R1:W2:Y:S02]  /*9e70*/  SYNCS.PHASECHK.TRANS64.TRYWAIT P0, [R0+URZ], R3 ;  /* 0x00000003000075a7 */ /* 0x0022a400080011ff */
[----:B--2---:R-:W-:Y:S05]  /*9e80*/  @!P0 NANOSLEEP.SYNCS 0x989680 ;  /* 0x009896800000895d */ /* 0x004fea0003900000 */
[----:B------:R-:W2:Y:S02]  /*9e90*/  @!P0 SYNCS.PHASECHK.TRANS64 P0, [R0+URZ], R3 ;  /* 0x00000003000085a7 */ /* 0x000ea400080010ff */
[----:B--2---:R-:W-:Y:S05]  /*9ea0*/  @!P0 BRA `(.L_x_245) ;  /* 0xfffffffc00f08947 */ /* 0x004fea000383ffff */
[----:B------:R-:W-:Y:S05]  /*9eb0*/  BRA `(.L_x_246) ;  /* 0xffffffa400c87947 */ /* 0x000fea000383ffff */
.L_x_95:
[----:B------:R-:W-:-:S07]  /*9ec0*/  MOV R0, UR7 ;  /* 0x0000000700007c02 */ /* 0x000fce0008000f00 */
.L_x_247:
[----:B-1----:R1:W2:Y:S02]  /*9ed0*/  SYNCS.PHASECHK.TRANS64.TRYWAIT P1, [R0+URZ+0x1d0], R3 ;  /* 0x0001d003000075a7 */ /* 0x0022a400080211ff */
[----:B--2---:R-:W-:Y:S05]  /*9ee0*/  @!P1 NANOSLEEP.SYNCS 0x989680 ;  /* 0x009896800000995d */ /* 0x004fea0003900000 */
[----:B------:R-:W2:Y:S02]  /*9ef0*/  @!P1 SYNCS.PHASECHK.TRANS64 P1, [R0+URZ+0x1d0], R3 ;  /* 0x0001d003000095a7 */ /* 0x000ea400080210ff */
[----:B--2---:R-:W-:Y:S05]  /*9f00*/  @!P1 BRA `(.L_x_247) ;  /* 0xfffffffc00f09947 */ /* 0x004fea000383ffff */
[----:B------:R-:W-:Y:S05]  /*9f10*/  BRA `(.L_x_248) ;  /* 0xffffffa800147947 */ /* 0x000fea000383ffff */
.L_x_100:
[----:B--2---:R2:W4:Y:S02]  /*9f20*/  SYNCS.PHASECHK.TRANS64.TRYWAIT P0, [R0+URZ+0x150], R3 ;  /* 0x00015003000075a7 */ /* 0x00452400080011ff */
[----:B----4-:R-:W-:Y:S05]  /*9f30*/  @!P0 NANOSLEEP.SYNCS 0x989680 ;  /* 0x009896800000895d */ /* 0x010fea0003900000 */
[----:B------:R-:W4:Y:S02]  /*9f40*/  @!P0 SYNCS.PHASECHK.TRANS64 P0, [R0+URZ+0x150], R3 ;  /* 0x00015003000085a7 */ /* 0x000f2400080010ff */
[----:B----4-:R-:W-:Y:S05]  /*9f50*/  @!P0 BRA `(.L_x_100) ;  /* 0xfffffffc00f08947 */ /* 0x010fea000383ffff */
[----:B------:R-:W-:Y:S05]  /*9f60*/  BRA `(.L_x_249) ;  /* 0xffffffac00187947 */ /* 0x000fea000383ffff */
.L_x_103:
[----:B------:R-:W-:Y:S07]  /*9f70*/  MOV R0, UR13 ;  /* 0x0000000d00007c02 */ /* 0x000fee0008000f00 */
.L_x_250:
[----:B--2---:R2:W4:Y:S02]  /*9f80*/  SYNCS.PHASECHK.TRANS64.TRYWAIT P0, [R0+URZ+0x148], R3 ;  /* 0x00014803000075a7 */ /* 0x00452400080011ff */
[----:B----4-:R-:W-:Y:S05]  /*9f90*/  @!P0 NANOSLEEP.SYNCS 0x989680 ;  /* 0x009896800000895d */ /* 0x010fea0003900000 */
[----:B------:R-:W4:Y:S02]  /*9fa0*/  @!P0 SYNCS.PHASECHK.TRANS64 P0, [R0+URZ+0x148], R3 ;  /* 0x00014803000085a7 */ /* 0x000f2400080010ff */
[----:B----4-:R-:W-:Y:S05]  /*9fb0*/  @!P0 BRA `(.L_x_250) ;  /* 0xfffffffc00f08947 */ /* 0x010fea000383ffff */
[----:B------:R-:W-:Y:S05]  /*9fc0*/  BRA `(.L_x_102) ;  /* 0xffffffac00f87947 */ /* 0x000fea000383ffff */
.L_x_106:
[----:B------:R-:W-:Y:S07]  /*9fd0*/  MOV R0, UR16 ;  /* 0x0000001000007c02 */ /* 0x000fee0008000f00 */
.L_x_251:
[----:B-1----:R1:W2:Y:S02]  /*9fe0*/  SYNCS.PHASECHK.TRANS64.TRYWAIT P0, [R0+URZ+0x128], R3 ;  /* 0x00012803000075a7 */ /* 0x0022a400080011ff */
[----:B--2---:R-:W-:Y:S05]  /*9ff0*/  @!P0 NANOSLEEP.SYNCS 0x989680 ;  /* 0x009896800000895d */ /* 0x004fea0003900000 */
[----:B------:R-:W2:Y:S02]  /*a000*/  @!P0 SYNCS.PHASECHK.TRANS64 P0, [R0+URZ+0x128], R3 ;  /* 0x00012803000085a7 */ /* 0x000ea400080010ff */
[----:B--2---:R-:W-:Y:S05]  /*a010*/  @!P0 BRA `(.L_x_251) ;  /* 0xfffffffc00f08947 */ /* 0x004fea000383ffff */
[----:B------:R-:W-:Y:S05]  /*a020*/  BRA `(.L_x_252) ;  /* 0xffffffb000707947 */ /* 0x000fea000383ffff */
.L_x_107:
[----:B------:R-:W-:Y:S07]  /*a030*/  MOV R3, UR14 ;  /* 0x0000000e00037c02 */ /* 0x000fee0008000f00 */
.L_x_253:
[----:B-1----:R1:W2:Y:S02]  /*a040*/  SYNCS.PHASECHK.TRANS64.TRYWAIT P0, [R3+URZ+0x128], R12 ;  /* 0x0001280c030075a7 */ /* 0x0022a400080011ff */
[----:B--2---:R-:W-:Y:S05]  /*a050*/  @!P0 NANOSLEEP.SYNCS 0x989680 ;  /* 0x009896800000895d */ /* 0x004fea0003900000 */
[----:B------:R-:W2:Y:S02]  /*a060*/  @!P0 SYNCS.PHASECHK.TRANS64 P0, [R3+URZ+0x128], R12 ;  /* 0x0001280c030085a7 */ /* 0x000ea400080010ff */
[----:B--2---:R-:W-:Y:S05]  /*a070*/  @!P0 BRA `(.L_x_253) ;  /* 0xfffffffc00f08947 */ /* 0x004fea000383ffff */
[----:B------:R-:W-:Y:S05]  /*a080*/  BRA `(.L_x_254) ;  /* 0xffffffb4002c7947 */ /* 0x000fea000383ffff */
.L_x_109:
[----:B------:R-:W-:-:S07]  /*a090*/  MOV R0, UR4 ;  /* 0x0000000400007c02 */ /* 0x000fce0008000f00 */
.L_x_255:
[----:B-1----:R1:W4:Y:S02]  /*a0a0*/  SYNCS.PHASECHK.TRANS64.TRYWAIT P0, [R0+URZ], R3 ;  /* 0x00000003000075a7 */ /* 0x00232400080011ff */
[----:B----4-:R-:W-:Y:S05]  /*a0b0*/  @!P0 NANOSLEEP.SYNCS 0x989680 ;  /* 0x009896800000895d */ /* 0x010fea0003900000 */
[----:B------:R-:W4:Y:S02]  /*a0c0*/  @!P0 SYNCS.PHASECHK.TRANS64 P0, [R0+URZ], R3 ;  /* 0x00000003000085a7 */ /* 0x000f2400080010ff */
[----:B----4-:R-:W-:Y:S05]  /*a0d0*/  @!P0 BRA `(.L_x_255) ;  /* 0xfffffffc00f08947 */ /* 0x010fea000383ffff */
[----:B------:R-:W-:Y:S05]  /*a0e0*/  BRA `(.L_x_256) ;  /* 0xffffffb400d47947 */ /* 0x000fea000383ffff */
.L_x_110:
[----:B------:R-:W-:-:S07]  /*a0f0*/  MOV R0, UR4 ;  /* 0x0000000400007c02 */ /* 0x000fce0008000f00 */
.L_x_257:
[----:B-1----:R1:W4:Y:S02]  /*a100*/  SYNCS.PHASECHK.TRANS64.TRYWAIT P0, [R0+URZ], R3 ;  /* 0x00000003000075a7 */ /* 0x00232400080011ff */
[----:B----4-:R-:W-:Y:S05]  /*a110*/  @!P0 NANOSLEEP.SYNCS 0x989680 ;  /* 0x009896800000895d */ /* 0x010fea0003900000 */
[----:B------:R-:W4:Y:S02]  /*a120*/  @!P0 SYNCS.PHASECHK.TRANS64 P0, [R0+URZ], R3 ;  /* 0x00000003000085a7 */ /* 0x000f2400080010ff */
[----:B----4-:R-:W-:Y:S05]  /*a130*/  @!P0 BRA `(.L_x_257) ;  /* 0xfffffffc00f08947 */ /* 0x010fea000383ffff */
[----:B------:R-:W-:Y:S05]  /*a140*/  BRA `(.L_x_258) ;  /* 0xffffffb400e07947 */ /* 0x000fea000383ffff */
.L_x_112:
[----:B-1----:R1:W2:Y:S02]  /*a150*/  SYNCS.PHASECHK.TRANS64.TRYWAIT P0, [R0+URZ+0x150], R3 ;  /* 0x00015003000075a7 */ /* 0x0022a400080011ff */
[----:B--2---:R-:W-:Y:S05]  /*a160*/  @!P0 NANOSLEEP.SYNCS 0x989680 ;  /* 0x009896800000895d */ /* 0x004fea0003900000 */
[----:B------:R-:W2:Y:S02]  /*a170*/  @!P0 SYNCS.PHASECHK.TRANS64 P0, [R0+URZ+0x150], R3 ;  /* 0x00015003000085a7 */ /* 0x000ea400080010ff */
[----:B--2---:R-:W-:Y:S05]  /*a180*/  @!P0 BRA `(.L_x_112) ;  /* 0xfffffffc00f08947 */ /* 0x004fea000383ffff */
[----:B------:R-:W-:Y:S05]  /*a190*/  BRA `(.L_x_259) ;  /* 0xffffffb800a87947 */ /* 0x000fea000383ffff */
.L_x_126:
[----:B-1----:R1:W2:Y:S02]  /*a1a0*/  SYNCS.PHASECHK.TRANS64.TRYWAIT P0, [R5+URZ+0x110], R0 ;  /* 0x00011000050075a7 */ /* 0x0022a400080011ff */
[----:B--2---:R-:W-:Y:S05]  /*a1b0*/  @!P0 NANOSLEEP.SYNCS 0x989680 ;  /* 0x009896800000895d */ /* 0x004fea0003900000 */
[----:B------:R-:W2:Y:S02]  /*a1c0*/  @!P0 SYNCS.PHASECHK.TRANS64 P0, [R5+URZ+0x110], R0 ;  /* 0x00011000050085a7 */ /* 0x000ea400080010ff */
[----:B--2---:R-:W-:Y:S05]  /*a1d0*/  @!P0 BRA `(.L_x_126) ;  /* 0xfffffffc00f08947 */ /* 0x004fea000383ffff */
[----:B------:R-:W-:Y:S05]  /*a1e0*/  BRA `(.L_x_125) ;  /* 0xffffffc800307947 */ /* 0x000fea000383ffff */
.L_x_129:
[----:B-1----:R1:W4:Y:S02]  /*a1f0*/  SYNCS.PHASECHK.TRANS64.TRYWAIT P0, [R118+URZ+0x170], R3 ;  /* 0x00017003760075a7 */ /* 0x00232400080011ff */
[----:B----4-:R-:W-:Y:S05]  /*a200*/  @!P0 NANOSLEEP.SYNCS 0x989680 ;  /* 0x009896800000895d */ /* 0x010fea0003900000 */
[----:B------:R-:W4:Y:S02]  /*a210*/  @!P0 SYNCS.PHASECHK.TRANS64 P0, [R118+URZ+0x170], R3 ;  /* 0x00017003760085a7 */ /* 0x000f2400080010ff */
[----:B----4-:R-:W-:Y:S05]  /*a220*/  @!P0 BRA `(.L_x_129) ;  /* 0xfffffffc00f08947 */ /* 0x010fea000383ffff */
[----:B------:R-:W-:Y:S05]  /*a230*/  BRA `(.L_x_128) ;  /* 0xffffffc8007c7947 */ /* 0x000fea000383ffff */
        .weak           $__internal_0_$__cuda_sm10x_tcgen05_guardrail_trap_col_being_dealloced_not_returned_by_alloc
        .type           $__internal_0_$__cuda_sm10x_tcgen05_guardrail_trap_col_being_dealloced_not_returned_by_alloc,@function
        .size           $__internal_0_$__cuda_sm10x_tcgen05_guardrail_trap_col_being_dealloced_not_returned_by_alloc,($__internal_1_$__cuda_sm10x_tcgen05_guardrail_trap_phase_invalid_during_alloc - $__internal_0_$__cuda_sm10x_tcgen05_guardrail_trap_col_being_dealloced_not_returned_by_alloc)
$__internal_0_$__cuda_sm10x_tcgen05_guardrail_trap_col_being_dealloced_not_returned_by_alloc:
[----:B------:R-:W-:Y:S05]  /*a240*/  BPT.TRAP 0x1 ;  /* 0x000000040000795c */ /* 0x000fea0000300000 */
[----:B------:R-:W-:-:S04]  /*a250*/  HFMA2 R3, -RZ, RZ, 0, 0 ;  /* 0x00000000ff037431 */ /* 0x000fc800000001ff */
[----:B------:R-:W-:Y:S05]  /*a260*/  RET.REL.NODEC R2 `(_ZN7cutlass13device_kernelINS_4gemm6kernel13GemmUniversalIN4cute5tupleIJiiiiEEENS1_10collective13CollectiveMmaINS1_35MainloopSm100TmaUmmaWarpSpecializedILi17ELi2ELi4ENS5_IJNS4_1CILi2EEENSA_ILi1EEESC_EEEEENS5_IJNSA_ILi128EEENSA_ILi64EEESG_EEENS_10bfloat16_tENS5_IJlSC_lEEESI_SJ_NS4_8TiledMMAINS4_8MMA_AtomIJNS4_26SM100_MMA_F16BF16_2x1SM_SSISI_SI_fLi128ELi64ELNS4_4UMMA5MajorE0ELSO_0ELNSN_7ScaleInE0ELSP_0EEEEEENS4_6LayoutINS5_IJSC_SC_SC_EEENS5_IJNSA_ILi0EEESU_SU_EEEEENS5_IJNS4_10UnderscoreESX_SX_EEEEENS4_18SM100_TMA_2SM_LOADENS4_14ComposedLayoutINS4_7SwizzleILi3ELi4ELi3EEENS4_18smem_ptr_flag_bitsILi16EEENSS_INS5_IJNSA_ILi8EEESG_EEENS5_IJSG_SC_EEEEEEEvNS4_8identityES10_S1A_vS1B_EENS_8epilogue10collective18CollectiveEpilogueINS1D_23Sm100TmaWarpSpecializedILi3ELi2ELi16ELb1ELb0EEEJNS5_IJSG_SG_SG_EEENS5_IJNSS_ISG_SC_EENSS_INS5_IJNSA_ILi16EEESB_EEENS5_IJSC_NSA_ILi32EEEEEEEEEEESI_SJ_SI_SJ_NS1D_6fusion15FusionCallbacksIS1H_NS1Q_13LinCombEltActINS1D_6thread4SiLuESI_fSI_fLNS_15FloatRoundStyleE2EEES1I_S1P_JEEENS4_5SM1004TMEM4LOAD26SM100_TMEM_LOAD_32dp32b16xENS4_13SM90_TMA_LOADENS11_INS12_ILi1ELi4ELi3EEES15_NSS_INS5_IJS16_S1K_EEENS5_IJS1K_SC_EEEEEEENS4_39AutoVectorizingCopyWithAssumedAlignmentILi128EEENS4_14SM90_TMA_STOREES27_S29_S29_EEEvvEEEEvNT_6ParamsE) ;  /* 0xffffff5c02647950 */ /* 0x000fea0003c3ffff */
        .weak           $__internal_1_$__cuda_sm10x_tcgen05_guardrail_trap_phase_invalid_during_alloc
        .type           $__internal_1_$__cuda_sm10x_tcgen05_guardrail_trap_phase_invalid_during_alloc,@function
        .size           $__internal_1_$__cuda_sm10x_tcgen05_guardrail_trap_phase_invalid_during_alloc,($__internal_2_$__cuda_sm10x_tcgen05_guardrail_trap_unallocated_columns_being_dealloced - $__internal_1_$__cuda_sm10x_tcgen05_guardrail_trap_phase_invalid_during_alloc)
$__internal_1_$__cuda_sm10x_tcgen05_guardrail_trap_phase_invalid_during_alloc:
[----:B------:R-:W-:Y:S05]  /*a270*/  BPT.TRAP 0x1 ;  /* 0x000000040000795c */ /* 0x000fea0000300000 */
[----:B------:R-:W-:-:S04]  /*a280*/  MOV R3, 0x0 ;  /* 0x0000000000037802 */ /* 0x000fc80000000f00 */
[----:B------:R-:W-:Y:S05]  /*a290*/  RET.REL.NODEC R2 `(_ZN7cutlass13device_kernelINS_4gemm6kernel13GemmUniversalIN4cute5tupleIJiiiiEEENS1_10collective13CollectiveMmaINS1_35MainloopSm100TmaUmmaWarpSpecializedILi17ELi2ELi4ENS5_IJNS4_1CILi2EEENSA_ILi1EEESC_EEEEENS5_IJNSA_ILi128EEENSA_ILi64EEESG_EEENS_10bfloat16_tENS5_IJlSC_lEEESI_SJ_NS4_8TiledMMAINS4_8MMA_AtomIJNS4_26SM100_MMA_F16BF16_2x1SM_SSISI_SI_fLi128ELi64ELNS4_4UMMA5MajorE0ELSO_0ELNSN_7ScaleInE0ELSP_0EEEEEENS4_6LayoutINS5_IJSC_SC_SC_EEENS5_IJNSA_ILi0EEESU_SU_EEEEENS5_IJNS4_10UnderscoreESX_SX_EEEEENS4_18SM100_TMA_2SM_LOADENS4_14ComposedLayoutINS4_7SwizzleILi3ELi4ELi3EEENS4_18smem_ptr_flag_bitsILi16EEENSS_INS5_IJNSA_ILi8EEESG_EEENS5_IJSG_SC_EEEEEEEvNS4_8identityES10_S1A_vS1B_EENS_8epilogue10collective18CollectiveEpilogueINS1D_23Sm100TmaWarpSpecializedILi3ELi2ELi16ELb1ELb0EEEJNS5_IJSG_SG_SG_EEENS5_IJNSS_ISG_SC_EENSS_INS5_IJNSA_ILi16EEESB_EEENS5_IJSC_NSA_ILi32EEEEEEEEEEESI_SJ_SI_SJ_NS1D_6fusion15FusionCallbacksIS1H_NS1Q_13LinCombEltActINS1D_6thread4SiLuESI_fSI_fLNS_15FloatRoundStyleE2EEES1I_S1P_JEEENS4_5SM1004TMEM4LOAD26SM100_TMEM_LOAD_32dp32b16xENS4_13SM90_TMA_LOADENS11_INS12_ILi1ELi4ELi3EEES15_NSS_INS5_IJS16_S1K_EEENS5_IJS1K_SC_EEEEEEENS4_39AutoVectorizingCopyWithAssumedAlignmentILi128EEENS4_14SM90_TMA_STOREES27_S29_S29_EEEvvEEEEvNT_6ParamsE) ;  /* 0xffffff5c02587950 */ /* 0x000fea0003c3ffff */
        .weak           $__internal_2_$__cuda_sm10x_tcgen05_guardrail_trap_unallocated_columns_being_dealloced
        .type           $__internal_2_$__cuda_sm10x_tcgen05_guardrail_trap_unallocated_columns_being_dealloced,@function
        .size           $__internal_2_$__cuda_sm10x_tcgen05_guardrail_trap_unallocated_columns_being_dealloced,($__internal_3_$__cuda_sm20_rcp_rn_f32_slowpath - $__internal_2_$__cuda_sm10x_tcgen05_guardrail_trap_unallocated_columns_being_dealloced)
$__internal_2_$__cuda_sm10x_tcgen05_guardrail_trap_unallocated_columns_being_dealloced:
[----:B------:R-:W-:Y:S05]  /*a2a0*/  BPT.TRAP 0x1 ;  /* 0x000000040000795c */ /* 0x000fea0000300000 */
[----:B------:R-:W-:-:S04]  /*a2b0*/  HFMA2 R3, -RZ, RZ, 0, 0 ;  /* 0x00000000ff037431 */ /* 0x000fc800000001ff */
[----:B------:R-:W-:Y:S05]  /*a2c0*/  RET.REL.NODEC R2 `(_ZN7cutlass13device_kernelINS_4gemm6kernel13GemmUniversalIN4cute5tupleIJiiiiEEENS1_10collective13CollectiveMmaINS1_35MainloopSm100TmaUmmaWarpSpecializedILi17ELi2ELi4ENS5_IJNS4_1CILi2EEENSA_ILi1EEESC_EEEEENS5_IJNSA_ILi128EEENSA_ILi64EEESG_EEENS_10bfloat16_tENS5_IJlSC_lEEESI_SJ_NS4_8TiledMMAINS4_8MMA_AtomIJNS4_26SM100_MMA_F16BF16_2x1SM_SSISI_SI_fLi128ELi64ELNS4_4UMMA5MajorE0ELSO_0ELNSN_7ScaleInE0ELSP_0EEEEEENS4_6LayoutINS5_IJSC_SC_SC_EEENS5_IJNSA_ILi0EEESU_SU_EEEEENS5_IJNS4_10UnderscoreESX_SX_EEEEENS4_18SM100_TMA_2SM_LOADENS4_14ComposedLayoutINS4_7SwizzleILi3ELi4ELi3EEENS4_18smem_ptr_flag_bitsILi16EEENSS_INS5_IJNSA_ILi8EEESG_EEENS5_IJSG_SC_EEEEEEEvNS4_8identityES10_S1A_vS1B_EENS_8epilogue10collective18CollectiveEpilogueINS1D_23Sm100TmaWarpSpecializedILi3ELi2ELi16ELb1ELb0EEEJNS5_IJSG_SG_SG_EEENS5_IJNSS_ISG_SC_EENSS_INS5_IJNSA_ILi16EEESB_EEENS5_IJSC_NSA_ILi32EEEEEEEEEEESI_SJ_SI_SJ_NS1D_6fusion15FusionCallbacksIS1H_NS1Q_13LinCombEltActINS1D_6thread4SiLuESI_fSI_fLNS_15FloatRoundStyleE2EEES1I_S1P_JEEENS4_5SM1004TMEM4LOAD26SM100_TMEM_LOAD_32dp32b16xENS4_13SM90_TMA_LOADENS11_INS12_ILi1ELi4ELi3EEES15_NSS_INS5_IJS16_S1K_EEENS5_IJS1K_SC_EEEEEEENS4_39AutoVectorizingCopyWithAssumedAlignmentILi128EEENS4_14SM90_TMA_STOREES27_S29_S29_EEEvvEEEEvNT_6ParamsE) ;  /* 0xffffff5c024c7950 */ /* 0x000fea0003c3ffff */
        .weak           $__internal_3_$__cuda_sm20_rcp_rn_f32_slowpath
        .type           $__internal_3_$__cuda_sm20_rcp_rn_f32_slowpath,@function
        .size           $__internal_3_$__cuda_sm20_rcp_rn_f32_slowpath,(.L_x_265 - $__internal_3_$__cuda_sm20_rcp_rn_f32_slowpath)
$__internal_3_$__cuda_sm20_rcp_rn_f32_slowpath:
[----:B------:R-:W-:Y:S01]  /*a2d0*/  IMAD.SHL.U32 R33, R57, 0x2, RZ ;  /* 0x0000000239217824 */ /* 0x000fe200078e00ff */
[----:B------:R-:W-:Y:S04]  /*a2e0*/  BSSY.RECONVERGENT B0, `(.L_x_260) ;  /* 0x0000030000007945 */ /* 0x000fe80003800200 */
[----:B------:R-:W-:-:S04]  /*a2f0*/  SHF.R.U32.HI R33, RZ, 0x18, R33 ;  /* 0x00000018ff217819 */ /* 0x000fc80000011621 */
[----:B------:R-:W-:-:S13]  /*a300*/  ISETP.NE.U32.AND P0, PT, R33, RZ, PT ;  /* 0x000000ff2100720c */ /* 0x000fda0003f05070 */
[----:B------:R-:W-:Y:S05]  /*a310*/  @P0 BRA `(.L_x_261) ;  /* 0x0000000000280947 */ /* 0x000fea0003800000 */
[----:B------:R-:W-:-:S04]  /*a320*/  SHF.L.U32 R32, R57, 0x1, RZ ;  /* 0x0000000139207819 */ /* 0x000fc800000006ff */
[----:B------:R-:W-:-:S13]  /*a330*/  ISETP.NE.AND P0, PT, R32, RZ, PT ;  /* 0x000000ff2000720c */ /* 0x000fda0003f05270 */
[----:B------:R-:W-:Y:S01]  /*a340*/  @P0 FFMA R33, R57, 1.84467440737095516160e+19, RZ ;  /* 0x5f80000039210823 */ /* 0x000fe200000000ff */
[----:B------:R-:W-:Y:S08]  /*a350*/  @!P0 MUFU.RCP R60, R57 ;  /* 0x00000039003c8308 */ /* 0x000ff00000001000 */
[----:B------:R-:W1:Y:S02]  /*a360*/  @P0 MUFU.RCP R32, R33 ;  /* 0x0000002100200308 */ /* 0x000e640000001000 */
[----:B-1----:R-:W-:-:S04]  /*a370*/  @P0 FFMA R53, R33, R32, -1 ;  /* 0xbf80000021350423 */ /* 0x002fc80000000020 */
[----:B------:R-:W-:-:S04]  /*a380*/  @P0 FADD.FTZ R53, -R53, -RZ ;  /* 0x800000ff35350221 */ /* 0x000fc80000010100 */
[----:B------:R-:W-:-:S04]  /*a390*/  @P0 FFMA R53, R32, R53, R32 ;  /* 0x0000003520350223 */ /* 0x000fc80000000020 */
[----:B------:R-:W-:Y:S01]  /*a3a0*/  @P0 FFMA R60, R53, 1.84467440737095516160e+19, RZ ;  /* 0x5f800000353c0823 */ /* 0x000fe200000000ff */
[----:B------:R-:W-:Y:S05]  /*a3b0*/  BRA `(.L_x_262) ;  /* 0x0000000000887947 */ /* 0x000fea0003800000 */
.L_x_261:
[----:B------:R-:W-:-:S04]  /*a3c0*/  IADD3 R32, PT, PT, R33, -0xfd, RZ ;  /* 0xffffff0321207810 */ /* 0x000fc80007ffe0ff */
[----:B------:R-:W-:-:S13]  /*a3d0*/  ISETP.GT.U32.AND P0, PT, R32, 0x1, PT ;  /* 0x000000012000780c */ /* 0x000fda0003f04070 */
[----:B------:R-:W-:Y:S05]  /*a3e0*/  @P0 BRA `(.L_x_263) ;  /* 0x0000000000780947 */ /* 0x000fea0003800000 */
[----:B------:R-:W-:Y:S01]  /*a3f0*/  LOP3.LUT R61, R57, 0x7fffff, RZ, 0xc0, !PT ;  /* 0x007fffff393d7812 */ /* 0x000fe200078ec0ff */
[----:B------:R-:W-:-:S03]  /*a400*/  VIADD R33, R33, 0xffffff04 ;  /* 0xffffff0421217836 */ /* 0x000fc60000000000 */
[----:B------:R-:W-:-:S04]  /*a410*/  LOP3.LUT R61, R61, 0x3f800000, RZ, 0xfc, !PT ;  /* 0x3f8000003d3d7812 */ /* 0x000fc800078efcff */
[----:B------:R-:W1:Y:S02]  /*a420*/  MUFU.RCP R54, R61 ;  /* 0x0000003d00367308 */ /* 0x000e640000001000 */
[----:B-1----:R-:W-:-:S04]  /*a430*/  FFMA R53, R61, R54, -1 ;  /* 0xbf8000003d357423 */ /* 0x002fc80000000036 */
[----:B------:R-:W-:-:S04]  /*a440*/  FADD.FTZ R53, -R53, -RZ ;  /* 0x800000ff35357221 */ /* 0x000fc80000010100 */
[CCC-:B------:R-:W-:Y:S01]  /*a450*/  FFMA.RM R60, R54.reuse, R53.reuse, R54.reuse ;  /* 0x00000035363c7223 */ /* 0x1c0fe20000004036 */
[----:B------:R-:W-:-:S05]  /*a460*/  FFMA.RP R53, R54, R53, R54 ;  /* 0x0000003536357223 */ /* 0x000fca0000008036 */
[C---:B------:R-:W-:Y:S01]  /*a470*/  FSETP.NEU.FTZ.AND P0, PT, R60.reuse, R53, PT ;  /* 0x000000353c00720b */ /* 0x040fe20003f1d000 */
[----:B------:R-:W-:Y:S01]  /*a480*/  IMAD.MOV.U32 R53, RZ, RZ, 0x3 ;  /* 0x00000003ff357424 */ /* 0x000fe200078e00ff */
[----:B------:R-:W-:Y:S02]  /*a490*/  LOP3.LUT R60, R60, 0x7fffff, RZ, 0xc0, !PT ;  /* 0x007fffff3c3c7812 */ /* 0x000fe400078ec0ff */
[----:B------:R-:W-:Y:S02]  /*a4a0*/  SEL R54, RZ, 0xffffffff, !P0 ;  /* 0xffffffffff367807 */ /* 0x000fe40004000000 */
[----:B------:R-:W-:Y:S02]  /*a4b0*/  SHF.L.U32 R53, R53, R32, RZ ;  /* 0x0000002035357219 */ /* 0x000fe400000006ff */
[----:B------:R-:W-:Y:S01]  /*a4c0*/  LOP3.LUT R60, R60, 0x800000, RZ, 0xfc, !PT ;  /* 0x008000003c3c7812 */ /* 0x000fe200078efcff */
[----:B------:R-:W-:-:S03]  /*a4d0*/  IMAD.MOV R61, RZ, RZ, -R54 ;  /* 0x000000ffff3d7224 */ /* 0x000fc600078e0a36 */
[----:B------:R-:W-:Y:S02]  /*a4e0*/  LOP3.LUT R53, R53, R60, RZ, 0xc0, !PT ;  /* 0x0000003c35357212 */ /* 0x000fe400078ec0ff */
[-CC-:B------:R-:W-:Y:S02]  /*a4f0*/  LOP3.LUT P1, RZ, R61, R32.reuse, R60.reuse, 0xf8, !PT ;  /* 0x000000203dff7212 */ /* 0x180fe4000782f83c */
[----:B------:R-:W-:Y:S02]  /*a500*/  SHF.R.U32.HI R53, RZ, R32, R53 ;  /* 0x00000020ff357219 */ /* 0x000fe40000011635 */
[----:B------:R-:W-:Y:S02]  /*a510*/  SHF.R.U32.HI R60, RZ, R33, R60 ;  /* 0x00000021ff3c7219 */ /* 0x000fe4000001163c */
[C---:B------:R-:W-:Y:S02]  /*a520*/  LOP3.LUT P2, RZ, R53.reuse, 0x1, RZ, 0xc0, !PT ;  /* 0x0000000135ff7812 */ /* 0x040fe4000784c0ff */
[----:B------:R-:W-:-:S04]  /*a530*/  LOP3.LUT P0, RZ, R53, 0x2, RZ, 0xc0, !PT ;  /* 0x0000000235ff7812 */ /* 0x000fc8000780c0ff */
[----:B------:R-:W-:-:S04]  /*a540*/  PLOP3.LUT P0, PT, P2, P1, P0, 0xe0, 0x0 ;  /* 0x000000000000781c */ /* 0x000fc80001703c00 */
[----:B------:R-:W-:-:S05]  /*a550*/  SEL R32, RZ, 0x1, !P0 ;  /* 0x00000001ff207807 */ /* 0x000fca0004000000 */
[----:B------:R-:W-:-:S05]  /*a560*/  IMAD.MOV R32, RZ, RZ, -R32 ;  /* 0x000000ffff207224 */ /* 0x000fca00078e0a20 */
[----:B------:R-:W-:-:S13]  /*a570*/  ISETP.GE.AND P0, PT, R32, RZ, PT ;  /* 0x000000ff2000720c */ /* 0x000fda0003f06270 */
[----:B------:R-:W-:Y:S01]  /*a580*/  @!P0 VIADD R60, R60, 0x1 ;  /* 0x000000013c3c8836 */ /* 0x000fe20000000000 */
[----:B------:R-:W-:-:S13]  /*a590*/  LOP3.LUT P0, RZ, R57, 0x7fffff, RZ, 0xc0, !PT ;  /* 0x007fffff39ff7812 */ /* 0x000fda000780c0ff */
[----:B------:R-:W-:-:S05]  /*a5a0*/  @!P0 IMAD.SHL.U32 R60, R60, 0x2, RZ ;  /* 0x000000023c3c8824 */ /* 0x000fca00078e00ff */
[----:B------:R-:W-:Y:S01]  /*a5b0*/  LOP3.LUT R60, R60, 0x80000000, R57, 0xf8, !PT ;  /* 0x800000003c3c7812 */ /* 0x000fe200078ef839 */
[----:B------:R-:W-:Y:S05]  /*a5c0*/  BRA `(.L_x_262) ;  /* 0x0000000000047947 */ /* 0x000fea0003800000 */
.L_x_263:
[----:B------:R1:W2:Y:S02]  /*a5d0*/  MUFU.RCP R60, R57 ;  /* 0x00000039003c7308 */ /* 0x0002a40000001000 */
.L_x_262:
[----:B------:R-:W-:Y:S05]  /*a5e0*/  BSYNC.RECONVERGENT B0 ;  /* 0x0000000000007941 */ /* 0x000fea0003800200 */
.L_x_260:
[----:B------:R-:W-:Y:S01]  /*a5f0*/  HFMA2 R53, -RZ, RZ, 0, 0 ;  /* 0x00000000ff357431 */ /* 0x000fe200000001ff */
[----:B--2---:R-:W-:-:S03]  /*a600*/  MOV R32, R60 ;  /* 0x0000003c00207202 */ /* 0x004fc60000000f00 */
[----:B-1----:R-:W-:Y:S05]  /*a610*/  RET.REL.NODEC R52 `(_ZN7cutlass13device_kernelINS_4gemm6kernel13GemmUniversalIN4cute5tupleIJiiiiEEENS1_10collective13CollectiveMmaINS1_35MainloopSm100TmaUmmaWarpSpecializedILi17ELi2ELi4ENS5_IJNS4_1CILi2EEENSA_ILi1EEESC_EEEEENS5_IJNSA_ILi128EEENSA_ILi64EEESG_EEENS_10bfloat16_tENS5_IJlSC_lEEESI_SJ_NS4_8TiledMMAINS4_8MMA_AtomIJNS4_26SM100_MMA_F16BF16_2x1SM_SSISI_SI_fLi128ELi64ELNS4_4UMMA5MajorE0ELSO_0ELNSN_7ScaleInE0ELSP_0EEEEEENS4_6LayoutINS5_IJSC_SC_SC_EEENS5_IJNSA_ILi0EEESU_SU_EEEEENS5_IJNS4_10UnderscoreESX_SX_EEEEENS4_18SM100_TMA_2SM_LOADENS4_14ComposedLayoutINS4_7SwizzleILi3ELi4ELi3EEENS4_18smem_ptr_flag_bitsILi16EEENSS_INS5_IJNSA_ILi8EEESG_EEENS5_IJSG_SC_EEEEEEEvNS4_8identityES10_S1A_vS1B_EENS_8epilogue10collective18CollectiveEpilogueINS1D_23Sm100TmaWarpSpecializedILi3ELi2ELi16ELb1ELb0EEEJNS5_IJSG_SG_SG_EEENS5_IJNSS_ISG_SC_EENSS_INS5_IJNSA_ILi16EEESB_EEENS5_IJSC_NSA_ILi32EEEEEEEEEEESI_SJ_SI_SJ_NS1D_6fusion15FusionCallbacksIS1H_NS1Q_13LinCombEltActINS1D_6thread4SiLuESI_fSI_fLNS_15FloatRoundStyleE2EEES1I_S1P_JEEENS4_5SM1004TMEM4LOAD26SM100_TMEM_LOAD_32dp32b16xENS4_13SM90_TMA_LOADENS11_INS12_ILi1ELi4ELi3EEES15_NSS_INS5_IJS16_S1K_EEENS5_IJS1K_SC_EEEEEEENS4_39AutoVectorizingCopyWithAssumedAlignmentILi128EEENS4_14SM90_TMA_STOREES27_S29_S29_EEEvvEEEEvNT_6ParamsE) ;  /* 0xffffff5834787950 */ /* 0x002fea0003c3ffff */
.L_x_264:
[----:B------:R-:W-:-:S00]  /*a620*/  BRA `(.L_x_264) ;  /* 0xfffffffc00fc7947 */ /* 0x000fc0000383ffff */
[----:B------:R-:W-:-:S00]  /*a630*/  NOP ;  /* 0x0000000000007918 */ /* 0x000fc00000000000 */
        /* <DEDUP_REMOVED lines=12> */
.L_x_265:


//--------------------- .nv.global.init           --------------------------
	.section	.nv.global.init,"aw",@progbits
.nv.global.init:
	.type		$str$27,@object
	.size		$str$27,($str$28 - $str$27)
$str$27:
        /*0000*/ 	.byte	0x28, 0x61, 0x64, 0x64, 0x72, 0x65, 0x73, 0x73, 0x20, 0x26, 0x20, 0x6d, 0x61, 0x73, 0x6b, 0x29
        /*0010*/ 	.byte	0x20, 0x3d, 0x3d, 0x20, 0x30, 0x00
	.type		$str$28,@object
	.size		$str$28,($str$26 - $str$28)
$str$28:
        /*0016*/ 	.byte	0x2f, 0x74, 0x6d, 0x70, 0x2f, 0x63, 0x75, 0x74, 0x6c, 0x61, 0x73, 0x73, 0x5f, 0x73, 0x77, 0x65
        /*0026*/ 	.byte	0x65, 0x70, 0x5f, 0x73, 0x72, 0x63, 0x2f, 0x69, 0x6e, 0x63, 0x6c, 0x75, 0x64, 0x65, 0x2f, 0x63
        /*0036*/ 	.byte	0x75, 0x74, 0x65, 0x2f, 0x70, 0x6f, 0x69, 0x6e, 0x74, 0x65, 0x72, 0x5f, 0x66, 0x6c, 0x61, 0x67
        /*0046*/ 	.byte	0x67, 0x65, 0x64, 0x2e, 0x68, 0x70, 0x70, 0x00
	.type		$str$26,@object
	.size		$str$26,($str$25 - $str$26)
$str$26:
        /*004e*/ 	.byte	0x2f, 0x74, 0x6d, 0x70, 0x2f, 0x63, 0x75, 0x74, 0x6c, 0x61, 0x73, 0x73, 0x5f, 0x73, 0x77, 0x65
        /*005e*/ 	.byte	0x65, 0x70, 0x5f, 0x73, 0x72, 0x63, 0x2f, 0x69, 0x6e, 0x63, 0x6c, 0x75, 0x64, 0x65, 0x2f, 0x63
        /*006e*/ 	.byte	0x75, 0x74, 0x65, 0x2f, 0x61, 0x74, 0x6f, 0x6d, 0x2f, 0x63, 0x6f, 0x70, 0x79, 0x5f, 0x74, 0x72
        /*007e*/ 	.byte	0x61, 0x69, 0x74, 0x73, 0x5f, 0x73, 0x6d, 0x31, 0x30, 0x30, 0x2e, 0x68, 0x70, 0x70, 0x00
	.type		$str$25,@object
	.size		$str$25,(__unnamed_1 - $str$25)
$str$25:
        /*008d*/ 	.byte	0x28, 0x28, 0x75, 0x69, 0x6e, 0x74, 0x33, 0x32, 0x5f, 0x74, 0x28, 0x74, 0x68, 0x72, 0x65, 0x61
        /*009d*/ 	.byte	0x64, 0x49, 0x64, 0x78, 0x2e, 0x78, 0x29, 0x20, 0x2f, 0x20, 0x33, 0x32, 0x29, 0x20, 0x25, 0x20
        /*00ad*/ 	.byte	0x34, 0x29, 0x20, 0x3d, 0x3d, 0x20, 0x28, 0x28, 0x28, 0x74, 0x6d, 0x65, 0x6d, 0x5f, 0x61, 0x64
        /*00bd*/ 	.byte	0x64, 0x72, 0x20, 0x3e, 0x3e, 0x20, 0x31, 0x36, 0x29, 0x20, 0x2f, 0x20, 0x33, 0x32, 0x29, 0x20
        /*00cd*/ 	.byte	0x25, 0x20, 0x34, 0x29, 0x00
	.type		__unnamed_1,@object
	.size		__unnamed_1,(__unnamed_2 - __unnamed_1)
__unnamed_1:
        /*00d2*/ 	.byte	0x61, 0x75, 0x74, 0x6f, 0x20, 0x63, 0x75, 0x74, 0x65, 0x3a, 0x3a, 0x61, 0x73, 0x5f, 0x70, 0x6f
        /* <DEDUP_REMOVED lines=24> */
        /*0262*/ 	.byte	0x43, 0x3c, 0x32, 0x30, 0x34, 0x38, 0x3e, 0x3e, 0x3e, 0x3e, 0x5d, 0x00
	.type		__unnamed_2,@object
	.size		__unnamed_2,(.L_2 - __unnamed_2)
__unnamed_2:
        /* <DEDUP_REMOVED lines=40> */
        /*04ee*/ 	.byte	0x3a, 0x3a, 0x43, 0x3c, 0x30, 0x3e, 0x3e, 0x3e, 0x3e, 0x5d, 0x00
.L_2:


//--------------------- .nv.shared._ZN7cutlass13device_kernelINS_4gemm6kernel13GemmUniversalIN4cute5tupleIJiiiiEEENS1_10collective13CollectiveMmaINS1_35MainloopSm100TmaUmmaWarpSpecializedILi17ELi2ELi4ENS5_IJNS4_1CILi2EEENSA_ILi1EEESC_EEEEENS5_IJNSA_ILi128EEENSA_ILi64EEESG_EEENS_10bfloat16_tENS5_IJlSC_lEEESI_SJ_NS4_8TiledMMAINS4_8MMA_AtomIJNS4_26SM100_MMA_F16BF16_2x1SM_SSISI_SI_fLi128ELi64ELNS4_4UMMA5MajorE0ELSO_0ELNSN_7ScaleInE0ELSP_0EEEEEENS4_6LayoutINS5_IJSC_SC_SC_EEENS5_IJNSA_ILi0EEESU_SU_EEEEENS5_IJNS4_10UnderscoreESX_SX_EEEEENS4_18SM100_TMA_2SM_LOADENS4_14ComposedLayoutINS4_7SwizzleILi3ELi4ELi3EEENS4_18smem_ptr_flag_bitsILi16EEENSS_INS5_IJNSA_ILi8EEESG_EEENS5_IJSG_SC_EEEEEEEvNS4_8identityES10_S1A_vS1B_EENS_8epilogue10collective18CollectiveEpilogueINS1D_23Sm100TmaWarpSpecializedILi3ELi2ELi16ELb1ELb0EEEJNS5_IJSG_SG_SG_EEENS5_IJNSS_ISG_SC_EENSS_INS5_IJNSA_ILi16EEESB_EEENS5_IJSC_NSA_ILi32EEEEEEEEEEESI_SJ_SI_SJ_NS1D_6fusion15FusionCallbacksIS1H_NS1Q_13LinCombEltActINS1D_6thread4SiLuESI_fSI_fLNS_15FloatRoundStyleE2EEES1I_S1P_JEEENS4_5SM1004TMEM4LOAD26SM100_TMEM_LOAD_32dp32b16xENS4_13SM90_TMA_LOADENS11_INS12_ILi1ELi4ELi3EEES15_NSS_INS5_IJS16_S1K_EEENS5_IJS1K_SC_EEEEEEENS4_39AutoVectorizingCopyWithAssumedAlignmentILi128EEENS4_14SM90_TMA_STOREES27_S29_S29_EEEvvEEEEvNT_6ParamsE --------------------------
	.section	.nv.shared._ZN7cutlass13device_kernelINS_4gemm6kernel13GemmUniversalIN4cute5tupleIJiiiiEEENS1_10collective13CollectiveMmaINS1_35MainloopSm100TmaUmmaWarpSpecializedILi17ELi2ELi4ENS5_IJNS4_1CILi2EEENSA_ILi1EEESC_EEEEENS5_IJNSA_ILi128EEENSA_ILi64EEESG_EEENS_10bfloat16_tENS5_IJlSC_lEEESI_SJ_NS4_8TiledMMAINS4_8MMA_AtomIJNS4_26SM100_MMA_F16BF16_2x1SM_SSISI_SI_fLi128ELi64ELNS4_4UMMA5MajorE0ELSO_0ELNSN_7ScaleInE0ELSP_0EEEEEENS4_6LayoutINS5_IJSC_SC_SC_EEENS5_IJNSA_ILi0EEESU_SU_EEEEENS5_IJNS4_10UnderscoreESX_SX_EEEEENS4_18SM100_TMA_2SM_LOADENS4_14ComposedLayoutINS4_7SwizzleILi3ELi4ELi3EEENS4_18smem_ptr_flag_bitsILi16EEENSS_INS5_IJNSA_ILi8EEESG_EEENS5_IJSG_SC_EEEEEEEvNS4_8identityES10_S1A_vS1B_EENS_8epilogue10collective18CollectiveEpilogueINS1D_23Sm100TmaWarpSpecializedILi3ELi2ELi16ELb1ELb0EEEJNS5_IJSG_SG_SG_EEENS5_IJNSS_ISG_SC_EENSS_INS5_IJNSA_ILi16EEESB_EEENS5_IJSC_NSA_ILi32EEEEEEEEEEESI_SJ_SI_SJ_NS1D_6fusion15FusionCallbacksIS1H_NS1Q_13LinCombEltActINS1D_6thread4SiLuESI_fSI_fLNS_15FloatRoundStyleE2EEES1I_S1P_JEEENS4_5SM1004TMEM4LOAD26SM100_TMEM_LOAD_32dp32b16xENS4_13SM90_TMA_LOADENS11_INS12_ILi1ELi4ELi3EEES15_NSS_INS5_IJS16_S1K_EEENS5_IJS1K_SC_EEEEEEENS4_39AutoVectorizingCopyWithAssumedAlignmentILi128EEENS4_14SM90_TMA_STOREES27_S29_S29_EEEvvEEEEvNT_6ParamsE,"aw",@nobits
	.sectionflags	@""
	.align	16
	.zero		1024


//--------------------- .nv.shared.reserved.0     --------------------------
	.section	.nv.shared.reserved.0,"aw",@nobits
	.weak		__nv_reservedSMEM_offset_0_alias
	.size		__nv_reservedSMEM_offset_0_alias, 0, 64
	.other		__nv_reservedSMEM_offset_0_alias,@"STO_CUDA_RESERVED_SHARED STV_DEFAULT"
__nv_reservedSMEM_offset_0_alias:
	.zero		0
.nv.shared.reserved.0:
	.zero		64
	.weak		__nv_reservedSMEM_tcgen05_partition
	.type		__nv_reservedSMEM_tcgen05_partition,@object
	.size		__nv_reservedSMEM_tcgen05_partition,(.L_0 - __nv_reservedSMEM_tcgen05_partition)
__nv_reservedSMEM_tcgen05_partition:
	.zero		32
.L_0:


//--------------------- .nv.global                --------------------------
	.section	.nv.global,"aw",@nobits
.nv.global:
	.type		_ZN39_INTERNAL_ea5ee8a9_4_k_cu_98615f4d_35384cute1_E,@object
	.size		_ZN39_INTERNAL_ea5ee8a9_4_k_cu_98615f4d_35384cute1_E,(_ZN39_INTERNAL_ea5ee8a9_4_k_cu_98615f4d_35384cuda3std3__45__cpo6cbeginE - _ZN39_INTERNAL_ea5ee8a9_4_k_cu_98615f4d_35384cute1_E)
_ZN39_INTERNAL_ea5ee8a9_4_k_cu_98615f4d_35384cute1_E:
	.zero		1
	.type		_ZN39_INTERNAL_ea5ee8a9_4_k_cu_98615f4d_35384cuda3std3__45__cpo6cbeginE,@object
	.size		_ZN39_INTERNAL_ea5ee8a9_4_k_cu_98615f4d_35384cuda3std3__45__cpo6cbeginE,(_ZN39_INTERNAL_ea5ee8a9_4_k_cu_98615f4d_35384cuda3std3__48in_placeE - _ZN39_INTERNAL_ea5ee8a9_4_k_cu_98615f4d_35384cuda3std3__45__cpo6cbeginE)
_ZN39_INTERNAL_ea5ee8a9_4_k_cu_98615f4d_35384cuda3std3__45__cpo6cbeginE:
	.zero		1
	.type		_ZN39_INTERNAL_ea5ee8a9_4_k_cu_98615f4d_35384cuda3std3__48in_placeE,@object
	.size		_ZN39_INTERNAL_ea5ee8a9_4_k_cu_98615f4d_35384cuda3std3__48in_placeE,(_ZN39_INTERNAL_ea5ee8a9_4_k_cu_98615f4d_35384cuda3std6ranges3__45__cpo9iter_moveE - _ZN39_INTERNAL_ea5ee8a9_4_k_cu_98615f4d_35384cuda3std3__48in_placeE)
_ZN39_INTERNAL_ea5ee8a9_4_k_cu_98615f4d_35384cuda3std3__48in_placeE:
	.zero		1
	.type		_ZN39_INTERNAL_ea5ee8a9_4_k_cu_98615f4d_35384cuda3std6ranges3__45__cpo9iter_moveE,@object
	.size		_ZN39_INTERNAL_ea5ee8a9_4_k_cu_98615f4d_35384cuda3std6ranges3__45__cpo9iter_moveE,(_ZN39_INTERNAL_ea5ee8a9_4_k_cu_98615f4d_35384cuda3std3__45__cpo5beginE - _ZN39_INTERNAL_ea5ee8a9_4_k_cu_98615f4d_35384cuda3std6ranges3__45__cpo9iter_moveE)
_ZN39_INTERNAL_ea5ee8a9_4_k_cu_98615f4d_35384cuda3std6ranges3__45__cpo9iter_moveE:
	.zero		1
	.type		_ZN39_INTERNAL_ea5ee8a9_4_k_cu_98615f4d_35384cuda3std3__45__cpo5beginE,@object
	.size		_ZN39_INTERNAL_ea5ee8a9_4_k_cu_98615f4d_35384cuda3std3__45__cpo5beginE,(_ZN39_INTERNAL_ea5ee8a9_4_k_cu_98615f4d_35384cuda3std3__441_GLOBAL__N__ea5ee8a9_4_k_cu_98615f4d_35386ignoreE - _ZN39_INTERNAL_ea5ee8a9_4_k_cu_98615f4d_35384cuda3std3__45__cpo5beginE)
_ZN39_INTERNAL_ea5ee8a9_4_k_cu_98615f4d_35384cuda3std3__45__cpo5beginE:
	.zero		1
	.type		_ZN39_INTERNAL_ea5ee8a9_4_k_cu_98615f4d_35384cuda3std3__441_GLOBAL__N__ea5ee8a9_4_k_cu_98615f4d_35386ignoreE,@object
	.size		_ZN39_INTERNAL_ea5ee8a9_4_k_cu_98615f4d_35384cuda3std3__441_GLOBAL__N__ea5ee8a9_4_k_cu_98615f4d_35386ignoreE,(_ZN39_INTERNAL_ea5ee8a9_4_k_cu_98615f4d_35384cute7productE - _ZN39_INTERNAL_ea5ee8a9_4_k_cu_98615f4d_35384cuda3std3__441_GLOBAL__N__ea5ee8a9_4_k_cu_98615f4d_35386ignoreE)
_ZN39_INTERNAL_ea5ee8a9_4_k_cu_98615f4d_35384cuda3std3__441_GLOBAL__N__ea5ee8a9_4_k_cu_98615f4d_35386ignoreE:
	.zero		1
	.type		_ZN39_INTERNAL_ea5ee8a9_4_k_cu_98615f4d_35384cute7productE,@object
	.size		_ZN39_INTERNAL_ea5ee8a9_4_k_cu_98615f4d_35384cute7productE,(_ZN39_INTERNAL_ea5ee8a9_4_k_cu_98615f4d_35384cuda3std3__45__cpo3endE - _ZN39_INTERNAL_ea5ee8a9_4_k_cu_98615f4d_35384cute7productE)
_ZN39_INTERNAL_ea5ee8a9_4_k_cu_98615f4d_35384cute7productE:
	.zero		1
	.type		_ZN39_INTERNAL_ea5ee8a9_4_k_cu_98615f4d_35384cuda3std3__45__cpo3endE,@object
	.size		_ZN39_INTERNAL_ea5ee8a9_4_k_cu_98615f4d_35384cuda3std3__45__cpo3endE,(_ZN39_INTERNAL_ea5ee8a9_4_k_cu_98615f4d_35384cuda3std3__419piecewise_constructE - _ZN39_INTERNAL_ea5ee8a9_4_k_cu_98615f4d_35384cuda3std3__45__cpo3endE)
_ZN39_INTERNAL_ea5ee8a9_4_k_cu_98615f4d_35384cuda3std3__45__cpo3endE:
	.zero		1
	.type		_ZN39_INTERNAL_ea5ee8a9_4_k_cu_98615f4d_35384cuda3std3__419piecewise_constructE,@object
	.size		_ZN39_INTERNAL_ea5ee8a9_4_k_cu_98615f4d_35384cuda3std3__419piecewise_constructE,(_ZN39_INTERNAL_ea5ee8a9_4_k_cu_98615f4d_35384cuda3std3__45__cpo4cendE - _ZN39_INTERNAL_ea5ee8a9_4_k_cu_98615f4d_35384cuda3std3__419piecewise_constructE)
_ZN39_INTERNAL_ea5ee8a9_4_k_cu_98615f4d_35384cuda3std3__419piecewise_constructE:
	.zero		1
	.type		_ZN39_INTERNAL_ea5ee8a9_4_k_cu_98615f4d_35384cuda3std3__45__cpo4cendE,@object
	.size		_ZN39_INTERNAL_ea5ee8a9_4_k_cu_98615f4d_35384cuda3std3__45__cpo4cendE,(_ZN39_INTERNAL_ea5ee8a9_4_k_cu_98615f4d_35384cuda3std6ranges3__45__cpo4swapE - _ZN39_INTERNAL_ea5ee8a9_4_k_cu_98615f4d_35384cuda3std3__45__cpo4cendE)
_ZN39_INTERNAL_ea5ee8a9_4_k_cu_98615f4d_35384cuda3std3__45__cpo4cendE:
	.zero		1
	.type		_ZN39_INTERNAL_ea5ee8a9_4_k_cu_98615f4d_35384cuda3std6ranges3__45__cpo4swapE,@object
	.size		_ZN39_INTERNAL_ea5ee8a9_4_k_cu_98615f4d_35384cuda3std6ranges3__45__cpo4swapE,(.L_10 - _ZN39_INTERNAL_ea5ee8a9_4_k_cu_98615f4d_35384cuda3std6ranges3__45__cpo4swapE)
_ZN39_INTERNAL_ea5ee8a9_4_k_cu_98615f4d_35384cuda3std6ranges3__45__cpo4swapE:
	.zero		1
.L_10:


//--------------------- .nv.constant0._ZN7cutlass13device_kernelINS_4gemm6kernel13GemmUniversalIN4cute5tupleIJiiiiEEENS1_10collective13CollectiveMmaINS1_35MainloopSm100TmaUmmaWarpSpecializedILi17ELi2ELi4ENS5_IJNS4_1CILi2EEENSA_ILi1EEESC_EEEEENS5_IJNSA_ILi128EEENSA_ILi64EEESG_EEENS_10bfloat16_tENS5_IJlSC_lEEESI_SJ_NS4_8TiledMMAINS4_8MMA_AtomIJNS4_26SM100_MMA_F16BF16_2x1SM_SSISI_SI_fLi128ELi64ELNS4_4UMMA5MajorE0ELSO_0ELNSN_7ScaleInE0ELSP_0EEEEEENS4_6LayoutINS5_IJSC_SC_SC_EEENS5_IJNSA_ILi0EEESU_SU_EEEEENS5_IJNS4_10UnderscoreESX_SX_EEEEENS4_18SM100_TMA_2SM_LOADENS4_14ComposedLayoutINS4_7SwizzleILi3ELi4ELi3EEENS4_18smem_ptr_flag_bitsILi16EEENSS_INS5_IJNSA_ILi8EEESG_EEENS5_IJSG_SC_EEEEEEEvNS4_8identityES10_S1A_vS1B_EENS_8epilogue10collective18CollectiveEpilogueINS1D_23Sm100TmaWarpSpecializedILi3ELi2ELi16ELb1ELb0EEEJNS5_IJSG_SG_SG_EEENS5_IJNSS_ISG_SC_EENSS_INS5_IJNSA_ILi16EEESB_EEENS5_IJSC_NSA_ILi32EEEEEEEEEEESI_SJ_SI_SJ_NS1D_6fusion15FusionCallbacksIS1H_NS1Q_13LinCombEltActINS1D_6thread4SiLuESI_fSI_fLNS_15FloatRoundStyleE2EEES1I_S1P_JEEENS4_5SM1004TMEM4LOAD26SM100_TMEM_LOAD_32dp32b16xENS4_13SM90_TMA_LOADENS11_INS12_ILi1ELi4ELi3EEES15_NSS_INS5_IJS16_S1K_EEENS5_IJS1K_SC_EEEEEEENS4_39AutoVectorizingCopyWithAssumedAlignmentILi128EEENS4_14SM90_TMA_STOREES27_S29_S29_EEEvvEEEEvNT_6ParamsE --------------------------
	.section	.nv.constant0._ZN7cutlass13device_kernelINS_4gemm6kernel13GemmUniversalIN4cute5tupleIJiiiiEEENS1_10collective13CollectiveMmaINS1_35MainloopSm100TmaUmmaWarpSpecializedILi17ELi2ELi4ENS5_IJNS4_1CILi2EEENSA_ILi1EEESC_EEEEENS5_IJNSA_ILi128EEENSA_ILi64EEESG_EEENS_10bfloat16_tENS5_IJlSC_lEEESI_SJ_NS4_8TiledMMAINS4_8MMA_AtomIJNS4_26SM100_MMA_F16BF16_2x1SM_SSISI_SI_fLi128ELi64ELNS4_4UMMA5MajorE0ELSO_0ELNSN_7ScaleInE0ELSP_0EEEEEENS4_6LayoutINS5_IJSC_SC_SC_EEENS5_IJNSA_ILi0EEESU_SU_EEEEENS5_IJNS4_10UnderscoreESX_SX_EEEEENS4_18SM100_TMA_2SM_LOADENS4_14ComposedLayoutINS4_7SwizzleILi3ELi4ELi3EEENS4_18smem_ptr_flag_bitsILi16EEENSS_INS5_IJNSA_ILi8EEESG_EEENS5_IJSG_SC_EEEEEEEvNS4_8identityES10_S1A_vS1B_EENS_8epilogue10collective18CollectiveEpilogueINS1D_23Sm100TmaWarpSpecializedILi3ELi2ELi16ELb1ELb0EEEJNS5_IJSG_SG_SG_EEENS5_IJNSS_ISG_SC_EENSS_INS5_IJNSA_ILi16EEESB_EEENS5_IJSC_NSA_ILi32EEEEEEEEEEESI_SJ_SI_SJ_NS1D_6fusion15FusionCallbacksIS1H_NS1Q_13LinCombEltActINS1D_6thread4SiLuESI_fSI_fLNS_15FloatRoundStyleE2EEES1I_S1P_JEEENS4_5SM1004TMEM4LOAD26SM100_TMEM_LOAD_32dp32b16xENS4_13SM90_TMA_LOADENS11_INS12_ILi1ELi4ELi3EEES15_NSS_INS5_IJS16_S1K_EEENS5_IJS1K_SC_EEEEEEENS4_39AutoVectorizingCopyWithAssumedAlignmentILi128EEENS4_14SM90_TMA_STOREES27_S29_S29_EEEvvEEEEvNT_6ParamsE,"a",@progbits
	.sectionflags	@""
	.align	4
.nv.constant0._ZN7cutlass13device_kernelINS_4gemm6kernel13GemmUniversalIN4cute5tupleIJiiiiEEENS1_10collective13CollectiveMmaINS1_35MainloopSm100TmaUmmaWarpSpecializedILi17ELi2ELi4ENS5_IJNS4_1CILi2EEENSA_ILi1EEESC_EEEEENS5_IJNSA_ILi128EEENSA_ILi64EEESG_EEENS_10bfloat16_tENS5_IJlSC_lEEESI_SJ_NS4_8TiledMMAINS4_8MMA_AtomIJNS4_26SM100_MMA_F16BF16_2x1SM_SSISI_SI_fLi128ELi64ELNS4_4UMMA5MajorE0ELSO_0ELNSN_7ScaleInE0ELSP_0EEEEEENS4_6LayoutINS5_IJSC_SC_SC_EEENS5_IJNSA_ILi0EEESU_SU_EEEEENS5_IJNS4_10UnderscoreESX_SX_EEEEENS4_18SM100_TMA_2SM_LOADENS4_14ComposedLayoutINS4_7SwizzleILi3ELi4ELi3EEENS4_18smem_ptr_flag_bitsILi16EEENSS_INS5_IJNSA_ILi8EEESG_EEENS5_IJSG_SC_EEEEEEEvNS4_8identityES10_S1A_vS1B_EENS_8epilogue10collective18CollectiveEpilogueINS1D_23Sm100TmaWarpSpecializedILi3ELi2ELi16ELb1ELb0EEEJNS5_IJSG_SG_SG_EEENS5_IJNSS_ISG_SC_EENSS_INS5_IJNSA_ILi16EEESB_EEENS5_IJSC_NSA_ILi32EEEEEEEEEEESI_SJ_SI_SJ_NS1D_6fusion15FusionCallbacksIS1H_NS1Q_13LinCombEltActINS1D_6thread4SiLuESI_fSI_fLNS_15FloatRoundStyleE2EEES1I_S1P_JEEENS4_5SM1004TMEM4LOAD26SM100_TMEM_LOAD_32dp32b16xENS4_13SM90_TMA_LOADENS11_INS12_ILi1ELi4ELi3EEES15_NSS_INS5_IJS16_S1K_EEENS5_IJS1K_SC_EEEEEEENS4_39AutoVectorizingCopyWithAssumedAlignmentILi128EEENS4_14SM90_TMA_STOREES27_S29_S29_EEEvvEEEEvNT_6ParamsE:
	.zero		2944


//--------------------- SYMBOLS --------------------------

	.type		.nv.reservedSmem.offset0,@object
	.size		.nv.reservedSmem.offset0,0x4
	.type		.nv.reservedSmem.cap,@object
	.size		.nv.reservedSmem.cap,0x4
	.type		__assertfail,@function
